	.target	sm_90a

	.elftype	@"ET_EXEC"


//--------------------- .note.nv.tkinfo           --------------------------
	.section	.note.nv.tkinfo,"",@"SHT_NOTE"
	.sectionflags	@"SHF_NOTE_NV_TKINFO"
	.tkinfo
        /*0018*/ 	.word	0x00000002
        /*0030*/ 	.string	""
        /*0030*/ 	.string	"ptxas"
        /*0030*/ 	.string	"Cuda compilation tools, release 13.0, V13.0.88"
        /*0030*/ 	.string	"Build cuda_13.0.r13.0/compiler.36424714_0"
        /*0030*/ 	.string	"-arch sm_90a -m 64 "



//--------------------- .note.nv.cuinfo           --------------------------
	.section	.note.nv.cuinfo,"",@"SHT_NOTE"
	.sectionflags	@"SHF_NOTE_NV_CUINFO"
        /*0018*/ 	.short	0x0002
        /*001a*/ 	.short	0x005a
        /*001c*/ 	.short	0x0082
	.zero		2


//--------------------- .nv.info                  --------------------------
	.section	.nv.info,"",@"SHT_CUDA_INFO"
	.align	4


	//----- nvinfo : EIATTR_REGCOUNT
	.align		4
        /*0000*/ 	.byte	0x04, 0x2f
        /*0002*/ 	.short	(.L_12 - .L_11)
	.align		4
.L_11:
        /*0004*/ 	.word	index@(_ZN7cutlass13device_kernelINS_4gemm6kernel13GemmUniversalIN4cute5tupleIJiiiiEEENS1_10collective13CollectiveMmaINS1_37MainloopSm90TmaGmmaWarpSpecializedFP8ILi9ENS5_IJNS4_1CILi2EEENSA_ILi1EEESC_EEENS1_32KernelTmaWarpSpecializedPingpongEEENS5_IJNSA_ILi64EEENSA_ILi128EEESH_EEENS_12float_e4m3_tENS5_IJlSC_lEEESJ_SK_NS4_8TiledMMAINS4_8MMA_AtomIJNS4_4SM904GMMA31MMA_64x128x32_F32E4M3E4M3_SS_TNILNSO_7ScaleInE1ELSQ_1EEEEEENS4_6LayoutINS5_IJSC_SC_SC_EEENS5_IJNSA_ILi0EEESV_SV_EEEEENS5_IJNS4_10UnderscoreESY_SY_EEEEENS4_13SM90_TMA_LOADENS4_14ComposedLayoutINS4_7SwizzleILi3ELi4ELi3EEENS4_18smem_ptr_flag_bitsILi8EEENST_INS5_IJNSA_ILi8EEESH_EEENS5_IJSH_SC_EEEEEEEvNS4_8identityENS4_23SM90_TMA_LOAD_MULTICASTES1B_vS1C_EENS_8epilogue10collective6detail29Sm90TmaWarpSpecializedAdapterINS1G_15DefaultEpilogueISJ_SK_SK_NS1F_6thread17LinearCombinationISJ_Li1EffLNS1K_9ScaleType4KindE0ELNS_15FloatRoundStyleE2ESJ_EENS1_15EpilogueDefaultEEEEEvvEEEEvNT_6ParamsE)
        /*0008*/ 	.word	0x000000a8


	//----- nvinfo : EIATTR_FRAME_SIZE
	.align		4
.L_12:
        /*000c*/ 	.byte	0x04, 0x11
        /*000e*/ 	.short	(.L_14 - .L_13)
	.align		4
.L_13:
        /*0010*/ 	.word	index@(_ZN7cutlass13device_kernelINS_4gemm6kernel13GemmUniversalIN4cute5tupleIJiiiiEEENS1_10collective13CollectiveMmaINS1_37MainloopSm90TmaGmmaWarpSpecializedFP8ILi9ENS5_IJNS4_1CILi2EEENSA_ILi1EEESC_EEENS1_32KernelTmaWarpSpecializedPingpongEEENS5_IJNSA_ILi64EEENSA_ILi128EEESH_EEENS_12float_e4m3_tENS5_IJlSC_lEEESJ_SK_NS4_8TiledMMAINS4_8MMA_AtomIJNS4_4SM904GMMA31MMA_64x128x32_F32E4M3E4M3_SS_TNILNSO_7ScaleInE1ELSQ_1EEEEEENS4_6LayoutINS5_IJSC_SC_SC_EEENS5_IJNSA_ILi0EEESV_SV_EEEEENS5_IJNS4_10UnderscoreESY_SY_EEEEENS4_13SM90_TMA_LOADENS4_14ComposedLayoutINS4_7SwizzleILi3ELi4ELi3EEENS4_18smem_ptr_flag_bitsILi8EEENST_INS5_IJNSA_ILi8EEESH_EEENS5_IJSH_SC_EEEEEEEvNS4_8identityENS4_23SM90_TMA_LOAD_MULTICASTES1B_vS1C_EENS_8epilogue10collective6detail29Sm90TmaWarpSpecializedAdapterINS1G_15DefaultEpilogueISJ_SK_SK_NS1F_6thread17LinearCombinationISJ_Li1EffLNS1K_9ScaleType4KindE0ELNS_15FloatRoundStyleE2ESJ_EENS1_15EpilogueDefaultEEEEEvvEEEEvNT_6ParamsE)
        /*0014*/ 	.word	0x00000000


	//----- nvinfo : EIATTR_MIN_STACK_SIZE
	.align		4
.L_14:
        /*0018*/ 	.byte	0x04, 0x12
        /*001a*/ 	.short	(.L_16 - .L_15)
	.align		4
.L_15:
        /*001c*/ 	.word	index@(_ZN7cutlass13device_kernelINS_4gemm6kernel13GemmUniversalIN4cute5tupleIJiiiiEEENS1_10collective13CollectiveMmaINS1_37MainloopSm90TmaGmmaWarpSpecializedFP8ILi9ENS5_IJNS4_1CILi2EEENSA_ILi1EEESC_EEENS1_32KernelTmaWarpSpecializedPingpongEEENS5_IJNSA_ILi64EEENSA_ILi128EEESH_EEENS_12float_e4m3_tENS5_IJlSC_lEEESJ_SK_NS4_8TiledMMAINS4_8MMA_AtomIJNS4_4SM904GMMA31MMA_64x128x32_F32E4M3E4M3_SS_TNILNSO_7ScaleInE1ELSQ_1EEEEEENS4_6LayoutINS5_IJSC_SC_SC_EEENS5_IJNSA_ILi0EEESV_SV_EEEEENS5_IJNS4_10UnderscoreESY_SY_EEEEENS4_13SM90_TMA_LOADENS4_14ComposedLayoutINS4_7SwizzleILi3ELi4ELi3EEENS4_18smem_ptr_flag_bitsILi8EEENST_INS5_IJNSA_ILi8EEESH_EEENS5_IJSH_SC_EEEEEEEvNS4_8identityENS4_23SM90_TMA_LOAD_MULTICASTES1B_vS1C_EENS_8epilogue10collective6detail29Sm90TmaWarpSpecializedAdapterINS1G_15DefaultEpilogueISJ_SK_SK_NS1F_6thread17LinearCombinationISJ_Li1EffLNS1K_9ScaleType4KindE0ELNS_15FloatRoundStyleE2ESJ_EENS1_15EpilogueDefaultEEEEEvvEEEEvNT_6ParamsE)
        /*0020*/ 	.word	0x00000000
.L_16:


//--------------------- .nv.compat                --------------------------
	.section	.nv.compat,"",@"SHT_CUDA_COMPAT_INFO"
	.align	4
        /*0000*/ 	.byte	0x02, 0x09, 0x01, 0x00, 0x02, 0x02, 0x04, 0x00, 0x02, 0x05, 0x05, 0x00, 0x03, 0x07, 0x01, 0x01
        /*0010*/ 	.byte	0x02, 0x03, 0x01, 0x00, 0x02, 0x06, 0x01, 0x00, 0x04, 0x0b, 0x08, 0x00, 0x00, 0x00, 0x00, 0x00
        /*0020*/ 	.byte	0x00, 0x00, 0x00, 0x00


//--------------------- .nv.info._ZN7cutlass13device_kernelINS_4gemm6kernel13GemmUniversalIN4cute5tupleIJiiiiEEENS1_10collective13CollectiveMmaINS1_37MainloopSm90TmaGmmaWarpSpecializedFP8ILi9ENS5_IJNS4_1CILi2EEENSA_ILi1EEESC_EEENS1_32KernelTmaWarpSpecializedPingpongEEENS5_IJNSA_ILi64EEENSA_ILi128EEESH_EEENS_12float_e4m3_tENS5_IJlSC_lEEESJ_SK_NS4_8TiledMMAINS4_8MMA_AtomIJNS4_4SM904GMMA31MMA_64x128x32_F32E4M3E4M3_SS_TNILNSO_7ScaleInE1ELSQ_1EEEEEENS4_6LayoutINS5_IJSC_SC_SC_EEENS5_IJNSA_ILi0EEESV_SV_EEEEENS5_IJNS4_10UnderscoreESY_SY_EEEEENS4_13SM90_TMA_LOADENS4_14ComposedLayoutINS4_7SwizzleILi3ELi4ELi3EEENS4_18smem_ptr_flag_bitsILi8EEENST_INS5_IJNSA_ILi8EEESH_EEENS5_IJSH_SC_EEEEEEEvNS4_8identityENS4_23SM90_TMA_LOAD_MULTICASTES1B_vS1C_EENS_8epilogue10collective6detail29Sm90TmaWarpSpecializedAdapterINS1G_15DefaultEpilogueISJ_SK_SK_NS1F_6thread17LinearCombinationISJ_Li1EffLNS1K_9ScaleType4KindE0ELNS_15FloatRoundStyleE2ESJ_EENS1_15EpilogueDefaultEEEEEvvEEEEvNT_6ParamsE --------------------------
	.section	.nv.info._ZN7cutlass13device_kernelINS_4gemm6kernel13GemmUniversalIN4cute5tupleIJiiiiEEENS1_10collective13CollectiveMmaINS1_37MainloopSm90TmaGmmaWarpSpecializedFP8ILi9ENS5_IJNS4_1CILi2EEENSA_ILi1EEESC_EEENS1_32KernelTmaWarpSpecializedPingpongEEENS5_IJNSA_ILi64EEENSA_ILi128EEESH_EEENS_12float_e4m3_tENS5_IJlSC_lEEESJ_SK_NS4_8TiledMMAINS4_8MMA_AtomIJNS4_4SM904GMMA31MMA_64x128x32_F32E4M3E4M3_SS_TNILNSO_7ScaleInE1ELSQ_1EEEEEENS4_6LayoutINS5_IJSC_SC_SC_EEENS5_IJNSA_ILi0EEESV_SV_EEEEENS5_IJNS4_10UnderscoreESY_SY_EEEEENS4_13SM90_TMA_LOADENS4_14ComposedLayoutINS4_7SwizzleILi3ELi4ELi3EEENS4_18smem_ptr_flag_bitsILi8EEENST_INS5_IJNSA_ILi8EEESH_EEENS5_IJSH_SC_EEEEEEEvNS4_8identityENS4_23SM90_TMA_LOAD_MULTICASTES1B_vS1C_EENS_8epilogue10collective6detail29Sm90TmaWarpSpecializedAdapterINS1G_15DefaultEpilogueISJ_SK_SK_NS1F_6thread17LinearCombinationISJ_Li1EffLNS1K_9ScaleType4KindE0ELNS_15FloatRoundStyleE2ESJ_EENS1_15EpilogueDefaultEEEEEvvEEEEvNT_6ParamsE,"",@"SHT_CUDA_INFO"
	.sectionflags	@""
	.align	4


	//----- nvinfo : EIATTR_CUDA_API_VERSION
	.align		4
        /*0000*/ 	.byte	0x04, 0x37
        /*0002*/ 	.short	(.L_18 - .L_17)
.L_17:
        /*0004*/ 	.word	0x00000082


	//----- nvinfo : EIATTR_KPARAM_INFO
	.align		4
.L_18:
        /*0008*/ 	.byte	0x04, 0x17
        /*000a*/ 	.short	(.L_20 - .L_19)
.L_19:
        /*000c*/ 	.word	0x00000000
        /*0010*/ 	.short	0x0000
        /*0012*/ 	.short	0x0070
        /*0014*/ 	.byte	0x00, 0xf0, 0x01, 0x10


	//----- nvinfo : EIATTR_SPARSE_MMA_MASK
	.align		4
.L_20:
        /*0018*/ 	.byte	0x03, 0x50
        /*001a*/ 	.short	0x0000


	//----- nvinfo : EIATTR_MAXREG_COUNT
	.align		4
        /*001c*/ 	.byte	0x03, 0x1b
        /*001e*/ 	.short	0x00a8


	//----- nvinfo : EIATTR_NUM_BARRIERS
	.align		4
        /*0020*/ 	.byte	0x02, 0x4c
        /*0022*/ 	.byte	0x01
	.zero		1


	//----- nvinfo : EIATTR_MERCURY_ISA_VERSION
	.align		4
        /*0024*/ 	.byte	0x03, 0x5f
        /*0026*/ 	.short	0x0101


	//----- nvinfo : EIATTR_INT_WARP_WIDE_INSTR_OFFSETS
	.align		4
        /*0028*/ 	.byte	0x04, 0x31
        /*002a*/ 	.short	(.L_22 - .L_21)


	//   ....[0]....
.L_21:
        /*002c*/ 	.word	0x00000580


	//   ....[1]....
        /*0030*/ 	.word	0x000005c0


	//   ....[2]....
        /*0034*/ 	.word	0x00000600


	//   ....[3]....
        /*0038*/ 	.word	0x000006a0


	//   ....[4]....
        /*003c*/ 	.word	0x000006c0


	//   ....[5]....
        /*0040*/ 	.word	0x00000720


	//   ....[6]....
        /*0044*/ 	.word	0x00000810


	//   ....[7]....
        /*0048*/ 	.word	0x00000860


	//   ....[8]....
        /*004c*/ 	.word	0x00003360


	//----- nvinfo : EIATTR_COOP_GROUP_MASK_REGIDS
	.align		4
.L_22:
        /*0050*/ 	.byte	0x04, 0x29
        /*0052*/ 	.short	(.L_24 - .L_23)


	//   ....[0]....
.L_23:
        /*0054*/ 	.word	0xffffffff


	//   ....[1]....
        /*0058*/ 	.word	0xffffffff


	//   ....[2]....
        /*005c*/ 	.word	0xffffffff


	//   ....[3]....
        /*0060*/ 	.word	0xffffffff


	//   ....[4]....
        /*0064*/ 	.word	0xffffffff


	//   ....[5]....
        /*0068*/ 	.word	0xffffffff


	//   ....[6]....
        /*006c*/ 	.word	0xffffffff


	//----- nvinfo : EIATTR_COOP_GROUP_INSTR_OFFSETS
	.align		4
.L_24:
        /*0070*/ 	.byte	0x04, 0x28
        /*0072*/ 	.short	(.L_26 - .L_25)


	//   ....[0]....
.L_25:
        /*0074*/ 	.word	0x00000060


	//   ....[1]....
        /*0078*/ 	.word	0x00000070


	//   ....[2]....
        /*007c*/ 	.word	0x00000130


	//   ....[3]....
        /*0080*/ 	.word	0x00000390


	//   ....[4]....
        /*0084*/ 	.word	0x000003d0


	//   ....[5]....
        /*0088*/ 	.word	0x00000450


	//   ....[6]....
        /*008c*/ 	.word	0x00000a20


	//----- nvinfo : EIATTR_REG_RECONFIG
	.align		4
.L_26:
        /*0090*/ 	.byte	0x01, 0x54
	.zero		2


	//----- nvinfo : EIATTR_MBARRIER_INSTR_OFFSETS
	.align		4
        /*0094*/ 	.byte	0x04, 0x39
        /*0096*/ 	.short	(.L_28 - .L_27)


	//   ....[0]....
.L_27:
        /*0098*/ 	.word	0x00000250
        /*009c*/ 	.word	0x000000ff
        /*00a0*/ 	.word	0x00000000
        /*00a4*/ 	.short	0x0100
        /*00a6*/ 	.byte	0x08
	.zero		1


	//   ....[1]....
        /*00a8*/ 	.word	0x00000260
        /*00ac*/ 	.word	0x000000ff
        /*00b0*/ 	.word	0x00000048
        /*00b4*/ 	.short	0x0100
        /*00b6*/ 	.byte	0x08
	.zero		1


	//   ....[2]....
        /*00b8*/ 	.word	0x00000270
        /*00bc*/ 	.word	0x000000ff
        /*00c0*/ 	.word	0x00000008
        /*00c4*/ 	.short	0x0100
        /*00c6*/ 	.byte	0x08
	.zero		1


	//   ....[3]....
        /*00c8*/ 	.word	0x00000280
        /*00cc*/ 	.word	0x000000ff
        /*00d0*/ 	.word	0x00000050
        /*00d4*/ 	.short	0x0100
        /*00d6*/ 	.byte	0x08
	.zero		1


	//   ....[4]....
        /*00d8*/ 	.word	0x00000290
        /*00dc*/ 	.word	0x000000ff
        /*00e0*/ 	.word	0x00000010
        /*00e4*/ 	.short	0x0100
        /*00e6*/ 	.byte	0x08
	.zero		1


	//   ....[5]....
        /*00e8*/ 	.word	0x000002a0
        /*00ec*/ 	.word	0x000000ff
        /*00f0*/ 	.word	0x00000058
        /*00f4*/ 	.short	0x0100
        /*00f6*/ 	.byte	0x08
	.zero		1


	//   ....[6]....
        /*00f8*/ 	.word	0x000002b0
        /*00fc*/ 	.word	0x000000ff
        /*0100*/ 	.word	0x00000018
        /*0104*/ 	.short	0x0100
        /*0106*/ 	.byte	0x08
	.zero		1


	//   ....[7]....
        /*0108*/ 	.word	0x000002c0
        /*010c*/ 	.word	0x000000ff
        /*0110*/ 	.word	0x00000060
        /*0114*/ 	.short	0x0100
        /*0116*/ 	.byte	0x08
	.zero		1


	//   ....[8]....
        /*0118*/ 	.word	0x000002d0
        /*011c*/ 	.word	0x000000ff
        /*0120*/ 	.word	0x00000020
        /*0124*/ 	.short	0x0100
        /*0126*/ 	.byte	0x08
	.zero		1


	//   ....[9]....
        /*0128*/ 	.word	0x000002e0
        /*012c*/ 	.word	0x000000ff
        /*0130*/ 	.word	0x00000068
        /*0134*/ 	.short	0x0100
        /*0136*/ 	.byte	0x08
	.zero		1


	//   ....[10]....
        /*0138*/ 	.word	0x000002f0
        /*013c*/ 	.word	0x000000ff
        /*0140*/ 	.word	0x00000028
        /*0144*/ 	.short	0x0100
        /*0146*/ 	.byte	0x08
	.zero		1


	//   ....[11]....
        /*0148*/ 	.word	0x00000300
        /*014c*/ 	.word	0x000000ff
        /*0150*/ 	.word	0x00000070
        /*0154*/ 	.short	0x0100
        /*0156*/ 	.byte	0x08
	.zero		1


	//   ....[12]....
        /*0158*/ 	.word	0x00000310
        /*015c*/ 	.word	0x000000ff
        /*0160*/ 	.word	0x00000030
        /*0164*/ 	.short	0x0100
        /*0166*/ 	.byte	0x08
	.zero		1


	//   ....[13]....
        /*0168*/ 	.word	0x00000320
        /*016c*/ 	.word	0x000000ff
        /*0170*/ 	.word	0x00000078
        /*0174*/ 	.short	0x0100
        /*0176*/ 	.byte	0x08
	.zero		1


	//   ....[14]....
        /*0178*/ 	.word	0x00000330
        /*017c*/ 	.word	0x000000ff
        /*0180*/ 	.word	0x00000038
        /*0184*/ 	.short	0x0100
        /*0186*/ 	.byte	0x08
	.zero		1


	//   ....[15]....
        /*0188*/ 	.word	0x00000340
        /*018c*/ 	.word	0x000000ff
        /*0190*/ 	.word	0x00000080
        /*0194*/ 	.short	0x0100
        /*0196*/ 	.byte	0x08
	.zero		1


	//   ....[16]....
        /*0198*/ 	.word	0x00000350
        /*019c*/ 	.word	0x000000ff
        /*01a0*/ 	.word	0x00000040
        /*01a4*/ 	.short	0x0100
        /*01a6*/ 	.byte	0x08
	.zero		1


	//   ....[17]....
        /*01a8*/ 	.word	0x00000360
        /*01ac*/ 	.word	0x000000ff
        /*01b0*/ 	.word	0x00000088
        /*01b4*/ 	.short	0x0100
        /*01b6*/ 	.byte	0x08
	.zero		1


	//   ....[18]....
        /*01b8*/ 	.word	0x00000890
        /*01bc*/ 	.word	0x000000ff
        /*01c0*/ 	.word	0x000000c0
        /*01c4*/ 	.short	0x0100
        /*01c6*/ 	.byte	0x08
	.zero		1


	//   ....[19]....
        /*01c8*/ 	.word	0x00000930
        /*01cc*/ 	.word	0x000000ff
        /*01d0*/ 	.word	0x000000c8
        /*01d4*/ 	.short	0x0100
        /*01d6*/ 	.byte	0x08
	.zero		1


	//   ....[20]....
        /*01d8*/ 	.word	0x000009a0
        /*01dc*/ 	.word	0x000000ff
        /*01e0*/ 	.word	0x000000a0
        /*01e4*/ 	.short	0x0100
        /*01e6*/ 	.byte	0x09
	.zero		1


	//   ....[21]....
        /*01e8*/ 	.word	0x000009b0
        /*01ec*/ 	.word	0x000000ff
        /*01f0*/ 	.word	0x000000a8
        /*01f4*/ 	.short	0x0100
        /*01f6*/ 	.byte	0x09
	.zero		1


	//   ....[22]....
        /*01f8*/ 	.word	0x000009c0
        /*01fc*/ 	.word	0x000000ff
        /*0200*/ 	.word	0x000000b0
        /*0204*/ 	.short	0x0100
        /*0206*/ 	.byte	0x09
	.zero		1


	//   ....[23]....
        /*0208*/ 	.word	0x000009d0
        /*020c*/ 	.word	0x000000ff
        /*0210*/ 	.word	0x000000b8
        /*0214*/ 	.short	0x0100
        /*0216*/ 	.byte	0x09
	.zero		1


	//   ....[24]....
        /*0218*/ 	.word	0x00001730
        /*021c*/ 	.word	0x000000ff
        /*0220*/ 	.word	0xfffffff8
        /*0224*/ 	.short	0x010a
        /*0226*/ 	.byte	0x0b
	.zero		1


	//   ....[25]....
        /*0228*/ 	.word	0x00001c10
        /*022c*/ 	.word	0x000000ff
        /*0230*/ 	.word	0x00000000
        /*0234*/ 	.short	0x010a
        /*0236*/ 	.byte	0x06
	.zero		1


	//   ....[26]....
        /*0238*/ 	.word	0x00001c50
        /*023c*/ 	.word	0x000000ff
        /*0240*/ 	.word	0x00000000
        /*0244*/ 	.short	0x010a
        /*0246*/ 	.byte	0x06
	.zero		1


	//   ....[27]....
        /*0248*/ 	.word	0x00002610
        /*024c*/ 	.word	0x000000ff
        /*0250*/ 	.word	0x00000000
        /*0254*/ 	.short	0x010a
        /*0256*/ 	.byte	0x10
	.zero		1


	//   ....[28]....
        /*0258*/ 	.word	0x00002650
        /*025c*/ 	.word	0x000000ff
        /*0260*/ 	.word	0x00000000
        /*0264*/ 	.short	0x010a
        /*0266*/ 	.byte	0x10
	.zero		1


	//   ....[29]....
        /*0268*/ 	.word	0x00002d70
        /*026c*/ 	.word	0x00000015
        /*0270*/ 	.word	0x00000000
        /*0274*/ 	.short	0x0101
        /*0276*/ 	.byte	0x3f
	.zero		1


	//   ....[30]....
        /*0278*/ 	.word	0x000032f0
        /*027c*/ 	.word	0x00000013
        /*0280*/ 	.word	0x00000000
        /*0284*/ 	.short	0x0101
        /*0286*/ 	.byte	0x16
	.zero		1


	//   ....[31]....
        /*0288*/ 	.word	0x00003400
        /*028c*/ 	.word	0x00000013
        /*0290*/ 	.word	0x00000000
        /*0294*/ 	.short	0x0101
        /*0296*/ 	.byte	0x3f
	.zero		1


	//   ....[32]....
        /*0298*/ 	.word	0x000034c0
        /*029c*/ 	.word	0x000000ff
        /*02a0*/ 	.word	0x00000008
        /*02a4*/ 	.short	0x010a
        /*02a6*/ 	.byte	0x0b
	.zero		1


	//   ....[33]....
        /*02a8*/ 	.word	0x00007d60
        /*02ac*/ 	.word	0x00000004
        /*02b0*/ 	.word	0x00000000
        /*02b4*/ 	.short	0x0101
        /*02b6*/ 	.byte	0x16
	.zero		1


	//   ....[34]....
        /*02b8*/ 	.word	0x00008690
        /*02bc*/ 	.word	0x00000015
        /*02c0*/ 	.word	0x00000048
        /*02c4*/ 	.short	0x010a
        /*02c6*/ 	.byte	0x3f
	.zero		1


	//   ....[35]....
        /*02c8*/ 	.word	0x00008a20
        /*02cc*/ 	.word	0x0000000a
        /*02d0*/ 	.word	0x000000c8
        /*02d4*/ 	.short	0x0101
        /*02d6*/ 	.byte	0x3f
	.zero		1


	//   ....[36]....
        /*02d8*/ 	.word	0x00009190
        /*02dc*/ 	.word	0x00000005
        /*02e0*/ 	.word	0x00000000
        /*02e4*/ 	.short	0x010a
        /*02e6*/ 	.byte	0x3f
	.zero		1


	//   ....[37]....
        /*02e8*/ 	.word	0x00009210
        /*02ec*/ 	.word	0x00000007
        /*02f0*/ 	.word	0x00000000
        /*02f4*/ 	.short	0x010a
        /*02f6*/ 	.byte	0x3f
	.zero		1


	//   ....[38]....
        /*02f8*/ 	.word	0x000092a0
        /*02fc*/ 	.word	0x00000006
        /*0300*/ 	.word	0x00000000
        /*0304*/ 	.short	0x010a
        /*0306*/ 	.byte	0x3f
	.zero		1


	//   ....[39]....
        /*0308*/ 	.word	0x00009330
        /*030c*/ 	.word	0x00000009
        /*0310*/ 	.word	0x00000000
        /*0314*/ 	.short	0x010a
        /*0316*/ 	.byte	0x3f
	.zero		1


	//   ....[40]....
        /*0318*/ 	.word	0x000093c0
        /*031c*/ 	.word	0x00000006
        /*0320*/ 	.word	0x00000000
        /*0324*/ 	.short	0x010a
        /*0326*/ 	.byte	0x3f
	.zero		1


	//   ....[41]....
        /*0328*/ 	.word	0x00009450
        /*032c*/ 	.word	0x00000009
        /*0330*/ 	.word	0x00000000
        /*0334*/ 	.short	0x010a
        /*0336*/ 	.byte	0x3f
	.zero		1


	//   ....[42]....
        /*0338*/ 	.word	0x000094e0
        /*033c*/ 	.word	0x00000008
        /*0340*/ 	.word	0x00000000
        /*0344*/ 	.short	0x010a
        /*0346*/ 	.byte	0x3f
	.zero		1


	//   ....[43]....
        /*0348*/ 	.word	0x00009570
        /*034c*/ 	.word	0x0000000b
        /*0350*/ 	.word	0x00000000
        /*0354*/ 	.short	0x010a
        /*0356*/ 	.byte	0x3f
	.zero		1


	//   ....[44]....
        /*0358*/ 	.word	0x00009600
        /*035c*/ 	.word	0x00000003
        /*0360*/ 	.word	0x00000000
        /*0364*/ 	.short	0x010a
        /*0366*/ 	.byte	0x3f
	.zero		1


	//   ....[45]....
        /*0368*/ 	.word	0x00009670
        /*036c*/ 	.word	0x00000013
        /*0370*/ 	.word	0xfffffff8
        /*0374*/ 	.short	0x010a
        /*0376*/ 	.byte	0x3f
	.zero		1


	//   ....[46]....
        /*0378*/ 	.word	0x000096d0
        /*037c*/ 	.word	0x00000013
        /*0380*/ 	.word	0x00000000
        /*0384*/ 	.short	0x010a
        /*0386*/ 	.byte	0x3f
	.zero		1


	//   ....[47]....
        /*0388*/ 	.word	0x00009730
        /*038c*/ 	.word	0x00000015
        /*0390*/ 	.word	0x00000000
        /*0394*/ 	.short	0x010a
        /*0396*/ 	.byte	0x3f
	.zero		1


	//   ....[48]....
        /*0398*/ 	.word	0x00009790
        /*039c*/ 	.word	0x00000013
        /*03a0*/ 	.word	0x00000008
        /*03a4*/ 	.short	0x010a
        /*03a6*/ 	.byte	0x3f
	.zero		1


	//   ....[49]....
        /*03a8*/ 	.word	0x00009860
        /*03ac*/ 	.word	0x00000015
        /*03b0*/ 	.word	0x00000048
        /*03b4*/ 	.short	0x010a
        /*03b6*/ 	.byte	0x3f
	.zero		1


	//   ....[50]....
        /*03b8*/ 	.word	0x00009940
        /*03bc*/ 	.word	0x00000005
        /*03c0*/ 	.word	0x00000000
        /*03c4*/ 	.short	0x010a
        /*03c6*/ 	.byte	0x3f
	.zero		1


	//   ....[51]....
        /*03c8*/ 	.word	0x00009990
        /*03cc*/ 	.word	0x00000007
        /*03d0*/ 	.word	0x00000000
        /*03d4*/ 	.short	0x010a
        /*03d6*/ 	.byte	0x3f
	.zero		1


	//   ....[52]....
        /*03d8*/ 	.word	0x000099e0
        /*03dc*/ 	.word	0x00000006
        /*03e0*/ 	.word	0x00000000
        /*03e4*/ 	.short	0x010a
        /*03e6*/ 	.byte	0x3f
	.zero		1


	//   ....[53]....
        /*03e8*/ 	.word	0x00009a30
        /*03ec*/ 	.word	0x00000009
        /*03f0*/ 	.word	0x00000000
        /*03f4*/ 	.short	0x010a
        /*03f6*/ 	.byte	0x3f
	.zero		1


	//   ....[54]....
        /*03f8*/ 	.word	0x00009a80
        /*03fc*/ 	.word	0x00000006
        /*0400*/ 	.word	0x00000000
        /*0404*/ 	.short	0x010a
        /*0406*/ 	.byte	0x3f
	.zero		1


	//   ....[55]....
        /*0408*/ 	.word	0x00009ad0
        /*040c*/ 	.word	0x00000009
        /*0410*/ 	.word	0x00000000
        /*0414*/ 	.short	0x010a
        /*0416*/ 	.byte	0x3f
	.zero		1


	//   ....[56]....
        /*0418*/ 	.word	0x00009b20
        /*041c*/ 	.word	0x00000008
        /*0420*/ 	.word	0x00000000
        /*0424*/ 	.short	0x010a
        /*0426*/ 	.byte	0x3f
	.zero		1


	//   ....[57]....
        /*0428*/ 	.word	0x00009b70
        /*042c*/ 	.word	0x0000000b
        /*0430*/ 	.word	0x00000000
        /*0434*/ 	.short	0x010a
        /*0436*/ 	.byte	0x3f
	.zero		1


	//----- nvinfo : EIATTR_NUM_MBARRIERS
	.align		4
.L_28:
        /*0438*/ 	.byte	0x03, 0x38
        /*043a*/ 	.short	0x0018


	//----- nvinfo : EIATTR_EXIT_INSTR_OFFSETS
	.align		4
        /*043c*/ 	.byte	0x04, 0x1c
        /*043e*/ 	.short	(.L_30 - .L_29)


	//   ....[0]....
.L_29:
        /*0440*/ 	.word	0x00001470


	//   ....[1]....
        /*0444*/ 	.word	0x000014d0


	//   ....[2]....
        /*0448*/ 	.word	0x00008370


	//   ....[3]....
        /*044c*/ 	.word	0x000083a0


	//   ....[4]....
        /*0450*/ 	.word	0x00009650


	//----- nvinfo : EIATTR_MAX_THREADS
	.align		4
.L_30:
        /*0454*/ 	.byte	0x04, 0x05
        /*0456*/ 	.short	(.L_32 - .L_31)
.L_31:
        /*0458*/ 	.word	0x00000180
        /*045c*/ 	.word	0x00000001
        /*0460*/ 	.word	0x00000001


	//----- nvinfo : EIATTR_CRS_STACK_SIZE
	.align		4
.L_32:
        /*0464*/ 	.byte	0x04, 0x1e
        /*0466*/ 	.short	(.L_34 - .L_33)
.L_33:
        /*0468*/ 	.word	0x00000000


	//----- nvinfo : EIATTR_CBANK_PARAM_SIZE
	.align		4
.L_34:
        /*046c*/ 	.byte	0x03, 0x19
        /*046e*/ 	.short	0x0470


	//----- nvinfo : EIATTR_PARAM_CBANK
	.align		4
        /*0470*/ 	.byte	0x04, 0x0a
        /*0472*/ 	.short	(.L_36 - .L_35)
	.align		4
.L_35:
        /*0474*/ 	.word	index@(.nv.constant0._ZN7cutlass13device_kernelINS_4gemm6kernel13GemmUniversalIN4cute5tupleIJiiiiEEENS1_10collective13CollectiveMmaINS1_37MainloopSm90TmaGmmaWarpSpecializedFP8ILi9ENS5_IJNS4_1CILi2EEENSA_ILi1EEESC_EEENS1_32KernelTmaWarpSpecializedPingpongEEENS5_IJNSA_ILi64EEENSA_ILi128EEESH_EEENS_12float_e4m3_tENS5_IJlSC_lEEESJ_SK_NS4_8TiledMMAINS4_8MMA_AtomIJNS4_4SM904GMMA31MMA_64x128x32_F32E4M3E4M3_SS_TNILNSO_7ScaleInE1ELSQ_1EEEEEENS4_6LayoutINS5_IJSC_SC_SC_EEENS5_IJNSA_ILi0EEESV_SV_EEEEENS5_IJNS4_10UnderscoreESY_SY_EEEEENS4_13SM90_TMA_LOADENS4_14ComposedLayoutINS4_7SwizzleILi3ELi4ELi3EEENS4_18smem_ptr_flag_bitsILi8EEENST_INS5_IJNSA_ILi8EEESH_EEENS5_IJSH_SC_EEEEEEEvNS4_8identityENS4_23SM90_TMA_LOAD_MULTICASTES1B_vS1C_EENS_8epilogue10collective6detail29Sm90TmaWarpSpecializedAdapterINS1G_15DefaultEpilogueISJ_SK_SK_NS1F_6thread17LinearCombinationISJ_Li1EffLNS1K_9ScaleType4KindE0ELNS_15FloatRoundStyleE2ESJ_EENS1_15EpilogueDefaultEEEEEvvEEEEvNT_6ParamsE)
        /*0478*/ 	.short	0x0210
        /*047a*/ 	.short	0x0470


	//----- nvinfo : EIATTR_SW_WAR
	.align		4
.L_36:
        /*047c*/ 	.byte	0x04, 0x36
        /*047e*/ 	.short	(.L_38 - .L_37)
.L_37:
        /*0480*/ 	.word	0x00000008
.L_38:


//--------------------- .nv.callgraph             --------------------------
	.section	.nv.callgraph,"",@"SHT_CUDA_CALLGRAPH"
	.align	4
	.sectionentsize	8
	.align		4
        /*0000*/ 	.word	0x00000000
	.align		4
        /*0004*/ 	.word	0xffffffff
	.align		4
        /*0008*/ 	.word	0x00000000
	.align		4
        /*000c*/ 	.word	0xfffffffe
	.align		4
        /*0010*/ 	.word	0x00000000
	.align		4
        /*0014*/ 	.word	0xfffffffd
	.align		4
        /*0018*/ 	.word	0x00000000
	.align		4
        /*001c*/ 	.word	0xfffffffc


//--------------------- .nv.constant4             --------------------------
	.section	.nv.constant4,"a",@progbits
	.align	8
	.align		8
.nv.constant4:
        /*0000*/ 	.dword	_ZN39_INTERNAL_e9f1650f_4_k_cu_2371fb7f_32574cuda3std3__45__cpo5beginE
	.align		8
        /*0008*/ 	.dword	_ZN39_INTERNAL_e9f1650f_4_k_cu_2371fb7f_32574cuda3std3__45__cpo3endE
	.align		8
        /*0010*/ 	.dword	_ZN39_INTERNAL_e9f1650f_4_k_cu_2371fb7f_32574cuda3std3__45__cpo6cbeginE
	.align		8
        /*0018*/ 	.dword	_ZN39_INTERNAL_e9f1650f_4_k_cu_2371fb7f_32574cuda3std3__45__cpo4cendE
	.align		8
        /*0020*/ 	.dword	_ZN39_INTERNAL_e9f1650f_4_k_cu_2371fb7f_32574cuda3std3__441_GLOBAL__N__e9f1650f_4_k_cu_2371fb7f_32576ignoreE
	.align		8
        /*0028*/ 	.dword	_ZN39_INTERNAL_e9f1650f_4_k_cu_2371fb7f_32574cuda3std3__419piecewise_constructE
	.align		8
        /*0030*/ 	.dword	_ZN39_INTERNAL_e9f1650f_4_k_cu_2371fb7f_32574cuda3std3__48in_placeE
	.align		8
        /*0038*/ 	.dword	_ZN39_INTERNAL_e9f1650f_4_k_cu_2371fb7f_32574cuda3std6ranges3__45__cpo4swapE
	.align		8
        /*0040*/ 	.dword	_ZN39_INTERNAL_e9f1650f_4_k_cu_2371fb7f_32574cuda3std6ranges3__45__cpo9iter_moveE
	.align		8
        /*0048*/ 	.dword	_ZN39_INTERNAL_e9f1650f_4_k_cu_2371fb7f_32574cute7productE
	.align		8
        /*0050*/ 	.dword	_ZN39_INTERNAL_e9f1650f_4_k_cu_2371fb7f_32574cute1_E


//--------------------- .text._ZN7cutlass13device_kernelINS_4gemm6kernel13GemmUniversalIN4cute5tupleIJiiiiEEENS1_10collective13CollectiveMmaINS1_37MainloopSm90TmaGmmaWarpSpecializedFP8ILi9ENS5_IJNS4_1CILi2EEENSA_ILi1EEESC_EEENS1_32KernelTmaWarpSpecializedPingpongEEENS5_IJNSA_ILi64EEENSA_ILi128EEESH_EEENS_12float_e4m3_tENS5_IJlSC_lEEESJ_SK_NS4_8TiledMMAINS4_8MMA_AtomIJNS4_4SM904GMMA31MMA_64x128x32_F32E4M3E4M3_SS_TNILNSO_7ScaleInE1ELSQ_1EEEEEENS4_6LayoutINS5_IJSC_SC_SC_EEENS5_IJNSA_ILi0EEESV_SV_EEEEENS5_IJNS4_10UnderscoreESY_SY_EEEEENS4_13SM90_TMA_LOADENS4_14ComposedLayoutINS4_7SwizzleILi3ELi4ELi3EEENS4_18smem_ptr_flag_bitsILi8EEENST_INS5_IJNSA_ILi8EEESH_EEENS5_IJSH_SC_EEEEEEEvNS4_8identityENS4_23SM90_TMA_LOAD_MULTICASTES1B_vS1C_EENS_8epilogue10collective6detail29Sm90TmaWarpSpecializedAdapterINS1G_15DefaultEpilogueISJ_SK_SK_NS1F_6thread17LinearCombinationISJ_Li1EffLNS1K_9ScaleType4KindE0ELNS_15FloatRoundStyleE2ESJ_EENS1_15EpilogueDefaultEEEEEvvEEEEvNT_6ParamsE --------------------------
	.section	.text._ZN7cutlass13device_kernelINS_4gemm6kernel13GemmUniversalIN4cute5tupleIJiiiiEEENS1_10collective13CollectiveMmaINS1_37MainloopSm90TmaGmmaWarpSpecializedFP8ILi9ENS5_IJNS4_1CILi2EEENSA_ILi1EEESC_EEENS1_32KernelTmaWarpSpecializedPingpongEEENS5_IJNSA_ILi64EEENSA_ILi128EEESH_EEENS_12float_e4m3_tENS5_IJlSC_lEEESJ_SK_NS4_8TiledMMAINS4_8MMA_AtomIJNS4_4SM904GMMA31MMA_64x128x32_F32E4M3E4M3_SS_TNILNSO_7ScaleInE1ELSQ_1EEEEEENS4_6LayoutINS5_IJSC_SC_SC_EEENS5_IJNSA_ILi0EEESV_SV_EEEEENS5_IJNS4_10UnderscoreESY_SY_EEEEENS4_13SM90_TMA_LOADENS4_14ComposedLayoutINS4_7SwizzleILi3ELi4ELi3EEENS4_18smem_ptr_flag_bitsILi8EEENST_INS5_IJNSA_ILi8EEESH_EEENS5_IJSH_SC_EEEEEEEvNS4_8identityENS4_23SM90_TMA_LOAD_MULTICASTES1B_vS1C_EENS_8epilogue10collective6detail29Sm90TmaWarpSpecializedAdapterINS1G_15DefaultEpilogueISJ_SK_SK_NS1F_6thread17LinearCombinationISJ_Li1EffLNS1K_9ScaleType4KindE0ELNS_15FloatRoundStyleE2ESJ_EENS1_15EpilogueDefaultEEEEEvvEEEEvNT_6ParamsE,"ax",@progbits
	.align	128
.text._ZN7cutlass13device_kernelINS_4gemm6kernel13GemmUniversalIN4cute5tupleIJiiiiEEENS1_10collective13CollectiveMmaINS1_37MainloopSm90TmaGmmaWarpSpecializedFP8ILi9ENS5_IJNS4_1CILi2EEENSA_ILi1EEESC_EEENS1_32KernelTmaWarpSpecializedPingpongEEENS5_IJNSA_ILi64EEENSA_ILi128EEESH_EEENS_12float_e4m3_tENS5_IJlSC_lEEESJ_SK_NS4_8TiledMMAINS4_8MMA_AtomIJNS4_4SM904GMMA31MMA_64x128x32_F32E4M3E4M3_SS_TNILNSO_7ScaleInE1ELSQ_1EEEEEENS4_6LayoutINS5_IJSC_SC_SC_EEENS5_IJNSA_ILi0EEESV_SV_EEEEENS5_IJNS4_10UnderscoreESY_SY_EEEEENS4_13SM90_TMA_LOADENS4_14ComposedLayoutINS4_7SwizzleILi3ELi4ELi3EEENS4_18smem_ptr_flag_bitsILi8EEENST_INS5_IJNSA_ILi8EEESH_EEENS5_IJSH_SC_EEEEEEEvNS4_8identityENS4_23SM90_TMA_LOAD_MULTICASTES1B_vS1C_EENS_8epilogue10collective6detail29Sm90TmaWarpSpecializedAdapterINS1G_15DefaultEpilogueISJ_SK_SK_NS1F_6thread17LinearCombinationISJ_Li1EffLNS1K_9ScaleType4KindE0ELNS_15FloatRoundStyleE2ESJ_EENS1_15EpilogueDefaultEEEEEvvEEEEvNT_6ParamsE:
        .type           _ZN7cutlass13device_kernelINS_4gemm6kernel13GemmUniversalIN4cute5tupleIJiiiiEEENS1_10collective13CollectiveMmaINS1_37MainloopSm90TmaGmmaWarpSpecializedFP8ILi9ENS5_IJNS4_1CILi2EEENSA_ILi1EEESC_EEENS1_32KernelTmaWarpSpecializedPingpongEEENS5_IJNSA_ILi64EEENSA_ILi128EEESH_EEENS_12float_e4m3_tENS5_IJlSC_lEEESJ_SK_NS4_8TiledMMAINS4_8MMA_AtomIJNS4_4SM904GMMA31MMA_64x128x32_F32E4M3E4M3_SS_TNILNSO_7ScaleInE1ELSQ_1EEEEEENS4_6LayoutINS5_IJSC_SC_SC_EEENS5_IJNSA_ILi0EEESV_SV_EEEEENS5_IJNS4_10UnderscoreESY_SY_EEEEENS4_13SM90_TMA_LOADENS4_14ComposedLayoutINS4_7SwizzleILi3ELi4ELi3EEENS4_18smem_ptr_flag_bitsILi8EEENST_INS5_IJNSA_ILi8EEESH_EEENS5_IJSH_SC_EEEEEEEvNS4_8identityENS4_23SM90_TMA_LOAD_MULTICASTES1B_vS1C_EENS_8epilogue10collective6detail29Sm90TmaWarpSpecializedAdapterINS1G_15DefaultEpilogueISJ_SK_SK_NS1F_6thread17LinearCombinationISJ_Li1EffLNS1K_9ScaleType4KindE0ELNS_15FloatRoundStyleE2ESJ_EENS1_15EpilogueDefaultEEEEEvvEEEEvNT_6ParamsE,@function
        .size           _ZN7cutlass13device_kernelINS_4gemm6kernel13GemmUniversalIN4cute5tupleIJiiiiEEENS1_10collective13CollectiveMmaINS1_37MainloopSm90TmaGmmaWarpSpecializedFP8ILi9ENS5_IJNS4_1CILi2EEENSA_ILi1EEESC_EEENS1_32KernelTmaWarpSpecializedPingpongEEENS5_IJNSA_ILi64EEENSA_ILi128EEESH_EEENS_12float_e4m3_tENS5_IJlSC_lEEESJ_SK_NS4_8TiledMMAINS4_8MMA_AtomIJNS4_4SM904GMMA31MMA_64x128x32_F32E4M3E4M3_SS_TNILNSO_7ScaleInE1ELSQ_1EEEEEENS4_6LayoutINS5_IJSC_SC_SC_EEENS5_IJNSA_ILi0EEESV_SV_EEEEENS5_IJNS4_10UnderscoreESY_SY_EEEEENS4_13SM90_TMA_LOADENS4_14ComposedLayoutINS4_7SwizzleILi3ELi4ELi3EEENS4_18smem_ptr_flag_bitsILi8EEENST_INS5_IJNSA_ILi8EEESH_EEENS5_IJSH_SC_EEEEEEEvNS4_8identityENS4_23SM90_TMA_LOAD_MULTICASTES1B_vS1C_EENS_8epilogue10collective6detail29Sm90TmaWarpSpecializedAdapterINS1G_15DefaultEpilogueISJ_SK_SK_NS1F_6thread17LinearCombinationISJ_Li1EffLNS1K_9ScaleType4KindE0ELNS_15FloatRoundStyleE2ESJ_EENS1_15EpilogueDefaultEEEEEvvEEEEvNT_6ParamsE,(.L_x_219 - _ZN7cutlass13device_kernelINS_4gemm6kernel13GemmUniversalIN4cute5tupleIJiiiiEEENS1_10collective13CollectiveMmaINS1_37MainloopSm90TmaGmmaWarpSpecializedFP8ILi9ENS5_IJNS4_1CILi2EEENSA_ILi1EEESC_EEENS1_32KernelTmaWarpSpecializedPingpongEEENS5_IJNSA_ILi64EEENSA_ILi128EEESH_EEENS_12float_e4m3_tENS5_IJlSC_lEEESJ_SK_NS4_8TiledMMAINS4_8MMA_AtomIJNS4_4SM904GMMA31MMA_64x128x32_F32E4M3E4M3_SS_TNILNSO_7ScaleInE1ELSQ_1EEEEEENS4_6LayoutINS5_IJSC_SC_SC_EEENS5_IJNSA_ILi0EEESV_SV_EEEEENS5_IJNS4_10UnderscoreESY_SY_EEEEENS4_13SM90_TMA_LOADENS4_14ComposedLayoutINS4_7SwizzleILi3ELi4ELi3EEENS4_18smem_ptr_flag_bitsILi8EEENST_INS5_IJNSA_ILi8EEESH_EEENS5_IJSH_SC_EEEEEEEvNS4_8identityENS4_23SM90_TMA_LOAD_MULTICASTES1B_vS1C_EENS_8epilogue10collective6detail29Sm90TmaWarpSpecializedAdapterINS1G_15DefaultEpilogueISJ_SK_SK_NS1F_6thread17LinearCombinationISJ_Li1EffLNS1K_9ScaleType4KindE0ELNS_15FloatRoundStyleE2ESJ_EENS1_15EpilogueDefaultEEEEEvvEEEEvNT_6ParamsE)
        .other          _ZN7cutlass13device_kernelINS_4gemm6kernel13GemmUniversalIN4cute5tupleIJiiiiEEENS1_10collective13CollectiveMmaINS1_37MainloopSm90TmaGmmaWarpSpecializedFP8ILi9ENS5_IJNS4_1CILi2EEENSA_ILi1EEESC_EEENS1_32KernelTmaWarpSpecializedPingpongEEENS5_IJNSA_ILi64EEENSA_ILi128EEESH_EEENS_12float_e4m3_tENS5_IJlSC_lEEESJ_SK_NS4_8TiledMMAINS4_8MMA_AtomIJNS4_4SM904GMMA31MMA_64x128x32_F32E4M3E4M3_SS_TNILNSO_7ScaleInE1ELSQ_1EEEEEENS4_6LayoutINS5_IJSC_SC_SC_EEENS5_IJNSA_ILi0EEESV_SV_EEEEENS5_IJNS4_10UnderscoreESY_SY_EEEEENS4_13SM90_TMA_LOADENS4_14ComposedLayoutINS4_7SwizzleILi3ELi4ELi3EEENS4_18smem_ptr_flag_bitsILi8EEENST_INS5_IJNSA_ILi8EEESH_EEENS5_IJSH_SC_EEEEEEEvNS4_8identityENS4_23SM90_TMA_LOAD_MULTICASTES1B_vS1C_EENS_8epilogue10collective6detail29Sm90TmaWarpSpecializedAdapterINS1G_15DefaultEpilogueISJ_SK_SK_NS1F_6thread17LinearCombinationISJ_Li1EffLNS1K_9ScaleType4KindE0ELNS_15FloatRoundStyleE2ESJ_EENS1_15EpilogueDefaultEEEEEvvEEEEvNT_6ParamsE,@"STO_CUDA_ENTRY STV_DEFAULT"
_ZN7cutlass13device_kernelINS_4gemm6kernel13GemmUniversalIN4cute5tupleIJiiiiEEENS1_10collective13CollectiveMmaINS1_37MainloopSm90TmaGmmaWarpSpecializedFP8ILi9ENS5_IJNS4_1CILi2EEENSA_ILi1EEESC_EEENS1_32KernelTmaWarpSpecializedPingpongEEENS5_IJNSA_ILi64EEENSA_ILi128EEESH_EEENS_12float_e4m3_tENS5_IJlSC_lEEESJ_SK_NS4_8TiledMMAINS4_8MMA_AtomIJNS4_4SM904GMMA31MMA_64x128x32_F32E4M3E4M3_SS_TNILNSO_7ScaleInE1ELSQ_1EEEEEENS4_6LayoutINS5_IJSC_SC_SC_EEENS5_IJNSA_ILi0EEESV_SV_EEEEENS5_IJNS4_10UnderscoreESY_SY_EEEEENS4_13SM90_TMA_LOADENS4_14ComposedLayoutINS4_7SwizzleILi3ELi4ELi3EEENS4_18smem_ptr_flag_bitsILi8EEENST_INS5_IJNSA_ILi8EEESH_EEENS5_IJSH_SC_EEEEEEEvNS4_8identityENS4_23SM90_TMA_LOAD_MULTICASTES1B_vS1C_EENS_8epilogue10collective6detail29Sm90TmaWarpSpecializedAdapterINS1G_15DefaultEpilogueISJ_SK_SK_NS1F_6thread17LinearCombinationISJ_Li1EffLNS1K_9ScaleType4KindE0ELNS_15FloatRoundStyleE2ESJ_EENS1_15EpilogueDefaultEEEEEvvEEEEvNT_6ParamsE:
[----:B------:R-:W-:Y:S01]  /*0000*/  LDC R1, c[0x0][0x28] ;  /* 0x00000a00ff017b82 */ /* 0x000fe20000000800 */
[----:B------:R-:W0:Y:S01]  /*0010*/  S2R R11, SR_TID.X ;  /* 0x00000000000b7919 */ /* 0x000e220000002100 */
[----:B------:R-:W-:Y:S01]  /*0020*/  ELECT P0, URZ, PT ;  /* 0x00000000003f782f */ /* 0x000fe20003800000 */
[----:B------:R-:W-:Y:S01]  /*0030*/  BSSY B0, `(.L_x_0) ;  /* 0x000000f000007945 */ /* 0x000fe20003800000 */
[--C-:B0-----:R-:W-:Y:S02]  /*0040*/  SHF.R.U32.HI R0, RZ, 0x5, R11.reuse ;  /* 0x00000005ff007819 */ /* 0x101fe4000001160b */
[----:B------:R-:W-:-:S03]  /*0050*/  SHF.R.U32.HI R5, RZ, 0x7, R11 ;  /* 0x00000007ff057819 */ /* 0x000fc6000001160b */
[----:B------:R-:W0:Y:S04]  /*0060*/  SHFL.IDX PT, R2, R0, RZ, 0x1f ;  /* 0x00001fff00027589 */ /* 0x000e2800000e0000 */
[----:B------:R1:W2:Y:S01]  /*0070*/  SHFL.IDX PT, R6, R5, RZ, 0x1f ;  /* 0x00001fff05067589 */ /* 0x0002a200000e0000 */
[----:B0-----:R-:W-:-:S13]  /*0080*/  ISETP.NE.OR P0, PT, R2, RZ, !P0 ;  /* 0x000000ff0200720c */ /* 0x001fda0004705670 */
[----:B-12---:R-:W-:Y:S05]  /*0090*/  @P0 BRA `(.L_x_1) ;  /* 0x0000000000200947 */ /* 0x006fea0003800000 */
[----:B------:R-:W-:Y:S02]  /*00a0*/  ULDC.64 UR4, c[0x0][0x198] ;  /* 0x0000660000047ab9 */ /* 0x000fe40000000a00 */
[----:B------:R-:W-:Y:S02]  /*00b0*/  UIADD3 UR6, UP0, UR4, 0xf0, URZ ;  /* 0x000000f004067890 */ /* 0x000fe4000ff1e03f */
[----:B------:R-:W-:Y:S02]  /*00c0*/  UIADD3 UR4, UP1, UR4, 0x1f0, URZ ;  /* 0x000001f004047890 */ /* 0x000fe4000ff3e03f */
[----:B------:R-:W-:Y:S02]  /*00d0*/  UIADD3.X UR7, URZ, UR5, URZ, UP0, !UPT ;  /* 0x000000053f077290 */ /* 0x000fe400087fe43f */
[----:B------:R-:W-:-:S07]  /*00e0*/  UIADD3.X UR5, URZ, UR5, URZ, UP1, !UPT ;  /* 0x000000053f057290 */ /* 0x000fce0008ffe43f */
[----:B------:R0:W-:Y:S02]  /*00f0*/  UTMACCTL.PF [UR6] ;  /* 0x00000000060079b9 */ /* 0x0001e40008040000 */
[----:B------:R0:W-:Y:S02]  /*0100*/  UTMACCTL.PF [UR4] ;  /* 0x00000000040079b9 */ /* 0x0001e40008040000 */
[----:B0-----:R-:W-:Y:S01]  /*0110*/  NOP ;  /* 0x0000000000007918 */ /* 0x001fe20000000000 */
.L_x_1:
[----:B------:R-:W-:Y:S05]  /*0120*/  BSYNC B0 ;  /* 0x0000000000007941 */ /* 0x000fea0003800000 */
.L_x_0:
[----:B------:R-:W0:Y:S02]  /*0130*/  SHFL.IDX PT, R7, R0, RZ, 0x1f ;  /* 0x00001fff00077589 */ /* 0x000e2400000e0000 */
[----:B0-----:R-:W-:-:S13]  /*0140*/  ISETP.NE.AND P0, PT, R7, RZ, PT ;  /* 0x000000ff0700720c */ /* 0x001fda0003f05270 */
[----:B------:R-:W-:Y:S05]  /*0150*/  @P0 BRA `(.L_x_2) ;  /* 0x00000000008c0947 */ /* 0x000fea0003800000 */
[----:B------:R-:W-:Y:S01]  /*0160*/  ELECT P0, URZ, PT ;  /* 0x00000000003f782f */ /* 0x000fe20003800000 */
[----:B------:R-:W-:-:S12]  /*0170*/  BSSY B0, `(.L_x_2) ;  /* 0x0000021000007945 */ /* 0x000fd80003800000 */
[----:B------:R-:W-:Y:S05]  /*0180*/  @!P0 BRA `(.L_x_3) ;  /* 0x00000000007c8947 */ /* 0x000fea0003800000 */
[----:B------:R-:W0:Y:S01]  /*0190*/  S2UR UR8, SR_CgaCtaId ;  /* 0x00000000000879c3 */ /* 0x000e220000008800 */
[----:B------:R-:W-:Y:S01]  /*01a0*/  UMOV UR4, 0x400 ;  /* 0x0000040000047882 */ /* 0x000fe20000000000 */
[----:B------:R-:W-:Y:S01]  /*01b0*/  UMOV UR5, 0x1 ;  /* 0x0000000100057882 */ /* 0x000fe20000000000 */
[----:B------:R-:W-:Y:S02]  /*01c0*/  UMOV UR6, 0x2 ;  /* 0x0000000200067882 */ /* 0x000fe40000000000 */
[----:B------:R-:W-:-:S04]  /*01d0*/  UIADD3 UR6, -UR6, 0x100000, URZ ;  /* 0x0010000006067890 */ /* 0x000fc8000fffe13f */
[----:B------:R-:W-:Y:S02]  /*01e0*/  USHF.L.U32 UR7, UR6, 0xb, URZ ;  /* 0x0000000b06077899 */ /* 0x000fe4000800063f */
[----:B------:R-:W-:Y:S02]  /*01f0*/  USHF.L.U32 UR6, UR6, 0x1, URZ ;  /* 0x0000000106067899 */ /* 0x000fe4000800063f */
[----:B0-----:R-:W-:Y:S02]  /*0200*/  ULEA UR8, UR8, UR4, 0x18 ;  /* 0x0000000408087291 */ /* 0x001fe4000f8ec03f */
[----:B------:R-:W-:-:S04]  /*0210*/  UIADD3 UR4, -UR5, 0x100000, URZ ;  /* 0x0010000005047890 */ /* 0x000fc8000fffe13f */
[----:B------:R-:W-:Y:S02]  /*0220*/  USHF.L.U32 UR5, UR4, 0xb, URZ ;  /* 0x0000000b04057899 */ /* 0x000fe4000800063f */
[----:B------:R-:W-:Y:S01]  /*0230*/  USHF.L.U32 UR4, UR4, 0x1, URZ ;  /* 0x0000000104047899 */ /* 0x000fe2000800063f */
[----:B------:R-:W0:Y:S11]  /*0240*/  FENCE.VIEW.ASYNC.S ;  /* 0x00000000000073c6 */ /* 0x000e360000000000 */
[----:B0-----:R0:W1:Y:S01]  /*0250*/  SYNCS.EXCH.64 URZ, [UR8], UR4 ;  /* 0x00000004083f75b2 */ /* 0x0010620008000100 */
[----:B------:R0:W2:Y:S01]  /*0260*/  SYNCS.EXCH.64 URZ, [UR8+0x48], UR6 ;  /* 0x00004806083f75b2 */ /* 0x0000a20008000100 */
[----:B------:R0:W3:Y:S01]  /*0270*/  SYNCS.EXCH.64 URZ, [UR8+0x8], UR4 ;  /* 0x00000804083f75b2 */ /* 0x0000e20008000100 */
[----:B------:R0:W4:Y:S01]  /*0280*/  SYNCS.EXCH.64 URZ, [UR8+0x50], UR6 ;  /* 0x00005006083f75b2 */ /* 0x0001220008000100 */
[----:B------:R0:W0:Y:S01]  /*0290*/  SYNCS.EXCH.64 URZ, [UR8+0x10], UR4 ;  /* 0x00001004083f75b2 */ /* 0x0000220008000100 */
        /* <DEDUP_REMOVED lines=13> */
[----:B------:R-:W-:Y:S01]  /*0370*/  NOP ;  /* 0x0000000000007918 */ /* 0x000fe20000000000 */
.L_x_3:
[----:B0-----:R-:W-:Y:S05]  /*0380*/  BSYNC B0 ;  /* 0x0000000000007941 */ /* 0x001fea0003800000 */
.L_x_2:
[----:B------:R-:W0:Y:S01]  /*0390*/  SHFL.IDX PT, R3, R0, RZ, 0x1f ;  /* 0x00001fff00037589 */ /* 0x000e2200000e0000 */
[----:B------:R-:W-:Y:S01]  /*03a0*/  SHF.R.S32.HI R4, RZ, 0x1f, R11 ;  /* 0x0000001fff047819 */ /* 0x000fe2000001140b */
[----:B------:R-:W5:Y:S01]  /*03b0*/  S2UR UR13, SR_CTAID.X ;  /* 0x00000000000d79c3 */ /* 0x000f620000002500 */
[----:B------:R-:W-:Y:S01]  /*03c0*/  ELECT P0, URZ, PT ;  /* 0x00000000003f782f */ /* 0x000fe20003800000 */
[----:B------:R1:W2:Y:S01]  /*03d0*/  SHFL.IDX PT, R8, R0, RZ, 0x1f ;  /* 0x00001fff00087589 */ /* 0x0002a200000e0000 */
[----:B------:R-:W-:Y:S02]  /*03e0*/  LEA.HI R4, R4, R11, RZ, 0x7 ;  /* 0x0000000b04047211 */ /* 0x000fe400078f38ff */
[----:B------:R-:W-:Y:S01]  /*03f0*/  ELECT P1, URZ, PT ;  /* 0x00000000003f782f */ /* 0x000fe20003820000 */
[----:B------:R-:W-:Y:S01]  /*0400*/  NOP ;  /* 0x0000000000007918 */ /* 0x000fe20000000000 */
[----:B------:R-:W3:Y:S01]  /*0410*/  S2R R16, SR_CTAID.Y ;  /* 0x0000000000107919 */ /* 0x000ee20000002600 */
[----:B------:R-:W-:Y:S01]  /*0420*/  LOP3.LUT R4, R4, 0xffffff80, RZ, 0xc0, !PT ;  /* 0xffffff8004047812 */ /* 0x000fe200078ec0ff */
[----:B------:R-:W-:Y:S01]  /*0430*/  ULDC UR4, c[0x0][0x150] ;  /* 0x0000540000047ab9 */ /* 0x000fe20000000800 */
[----:B------:R-:W4:Y:S01]  /*0440*/  LDC R12, c[0x0][0x144] ;  /* 0x00005100ff0c7b82 */ /* 0x000f220000000800 */
[----:B------:R2:W4:Y:S01]  /*0450*/  SHFL.IDX PT, R14, R5, RZ, 0x1f ;  /* 0x00001fff050e7589 */ /* 0x00052200000e0000 */
[----:B------:R-:W-:Y:S01]  /*0460*/  UMOV UR12, 0x80 ;  /* 0x00000080000c7882 */ /* 0x000fe20000000000 */
[----:B------:R-:W-:Y:S01]  /*0470*/  IMAD.IADD R10, R11, 0x1, -R4 ;  /* 0x000000010b0a7824 */ /* 0x000fe200078e0a04 */
[----:B------:R-:W-:Y:S01]  /*0480*/  NOP ;  /* 0x0000000000007918 */ /* 0x000fe20000000000 */
[C---:B------:R-:W-:Y:S01]  /*0490*/  VIADD R38, R6.reuse, 0xffffffff ;  /* 0xffffffff06267836 */ /* 0x040fe20000000000 */
[----:B------:R-:W-:-:S02]  /*04a0*/  ISETP.NE.AND P4, PT, R6, RZ, PT ;  /* 0x000000ff0600720c */ /* 0x000fc40003f85270 */
[----:B------:R-:W-:Y:S01]  /*04b0*/  SHF.R.S32.HI R19, RZ, 0x1f, R10 ;  /* 0x0000001fff137819 */ /* 0x000fe2000001140a */
[----:B------:R-:W4:Y:S01]  /*04c0*/  LDC R13, c[0x0][0x140] ;  /* 0x00005000ff0d7b82 */ /* 0x000f220000000800 */
[----:B------:R-:W-:Y:S02]  /*04d0*/  ISETP.GE.U32.AND P6, PT, R38, 0x2, PT ;  /* 0x000000022600780c */ /* 0x000fe40003fc6070 */
[----:B0-----:R-:W-:Y:S02]  /*04e0*/  ISETP.NE.OR P0, PT, R3, RZ, !P0 ;  /* 0x000000ff0300720c */ /* 0x001fe40004705670 */
[----:B------:R-:W-:Y:S02]  /*04f0*/  LEA.HI R3, R19, R10, RZ, 0x3 ;  /* 0x0000000a13037211 */ /* 0x000fe400078f18ff */
[----:B-----5:R-:W-:Y:S01]  /*0500*/  I2FP.F32.U32 R4, UR13 ;  /* 0x0000000d00047c45 */ /* 0x020fe20008201000 */
[----:B------:R-:W0:Y:S01]  /*0510*/  LDC R27, c[0x0][0x148] ;  /* 0x00005200ff1b7b82 */ /* 0x000e220000000800 */
[----:B-1----:R-:W-:-:S02]  /*0520*/  SHF.R.S32.HI R0, RZ, 0x3, R3 ;  /* 0x00000003ff007819 */ /* 0x002fc40000011403 */
[----:B--2---:R-:W-:Y:S01]  /*0530*/  ISETP.NE.OR P1, PT, R8, RZ, !P1 ;  /* 0x000000ff0800720c */ /* 0x004fe20004f25670 */
[----:B------:R-:W-:Y:S01]  /*0540*/  FMUL R9, R4, UR4 ;  /* 0x0000000404097c20 */ /* 0x000fe20008400000 */
[----:B------:R-:W-:Y:S01]  /*0550*/  SHF.R.S32.HI R3, RZ, 0x1f, R3 ;  /* 0x0000001fff037819 */ /* 0x000fe20000011403 */
[----:B------:R-:W-:Y:S01]  /*0560*/  ULDC UR4, c[0x0][0x154] ;  /* 0x0000550000047ab9 */ /* 0x000fe20000000800 */
[----:B------:R-:W-:Y:S01]  /*0570*/  SHF.R.S32.HI R8, RZ, 0x1f, R7 ;  /* 0x0000001fff087819 */ /* 0x000fe20000011407 */
[----:B------:R-:W-:Y:S01]  /*0580*/  VOTEU.ALL UP1, P0 ;  /* 0x00000000003f7886 */ /* 0x000fe20000020000 */
[----:B------:R-:W-:Y:S01]  /*0590*/  LEA.HI R4, R3, R0, RZ, 0x2 ;  /* 0x0000000003047211 */ /* 0x000fe200078f10ff */
[----:B------:R-:W1:Y:S01]  /*05a0*/  F2I.U32.TRUNC.NTZ R9, R9 ;  /* 0x0000000900097305 */ /* 0x000e62000020f000 */
[----:B------:R-:W-:Y:S01]  /*05b0*/  LEA.HI R8, R8, R7, RZ, 0x2 ;  /* 0x0000000708087211 */ /* 0x000fe200078f10ff */
[----:B------:R-:W-:Y:S01]  /*05c0*/  VOTEU.ALL UP0, P0 ;  /* 0x00000000003f7886 */ /* 0x000fe20000000000 */
[----:B------:R-:W-:Y:S01]  /*05d0*/  SHF.R.S32.HI R3, RZ, 0x1f, R2 ;  /* 0x0000001fff037819 */ /* 0x000fe20000011402 */
[----:B------:R-:W2:Y:S01]  /*05e0*/  @!UP1 S2UR UR7, SR_CgaCtaId ;  /* 0x00000000000799c3 */ /* 0x000ea20000008800 */
[----:B------:R-:W-:Y:S01]  /*05f0*/  LOP3.LUT R5, R4, 0xfffffffc, RZ, 0xc0, !PT ;  /* 0xfffffffc04057812 */ /* 0x000fe200078ec0ff */
[----:B------:R-:W-:Y:S01]  /*0600*/  VOTEU.ALL UP2, P1 ;  /* 0x00000000003f7886 */ /* 0x000fe20000840000 */
[----:B------:R-:W-:Y:S01]  /*0610*/  LOP3.LUT R8, R8, 0x3ffffffc, RZ, 0xc0, !PT ;  /* 0x3ffffffc08087812 */ /* 0x000fe200078ec0ff */
[----:B------:R-:W-:Y:S01]  /*0620*/  @!UP1 UMOV UR6, 0x400 ;  /* 0x0000040000069882 */ /* 0x000fe20000000000 */
[----:B------:R-:W-:Y:S01]  /*0630*/  LEA.HI R3, R3, R2, RZ, 0x2 ;  /* 0x0000000203037211 */ /* 0x000fe200078f10ff */
[----:B------:R-:W-:Y:S01]  /*0640*/  IMAD.IADD R5, R0, 0x1, -R5 ;  /* 0x0000000100057824 */ /* 0x000fe200078e0a05 */
[----:B------:R-:W-:Y:S01]  /*0650*/  @!UP2 UMOV UR9, 0x400 ;  /* 0x000004000009a882 */ /* 0x000fe20000000000 */
[----:B------:R-:W-:Y:S01]  /*0660*/  IMAD.IADD R8, R7, 0x1, -R8 ;  /* 0x0000000107087824 */ /* 0x000fe200078e0a08 */
[----:B------:R-:W-:Y:S01]  /*0670*/  LOP3.LUT R3, R3, 0xfffffffc, RZ, 0xc0, !PT ;  /* 0xfffffffc03037812 */ /* 0x000fe200078ec0ff */
[----:B------:R-:W5:Y:S01]  /*0680*/  @!UP2 S2UR UR10, SR_CgaCtaId ;  /* 0x00000000000aa9c3 */ /* 0x000f620000008800 */
[----:B-1----:R-:W-:Y:S01]  /*0690*/  IMAD.MOV R9, RZ, RZ, -R9 ;  /* 0x000000ffff097224 */ /* 0x002fe200078e0a09 */
[----:B------:R-:W-:Y:S01]  /*06a0*/  VOTEU.ALL UP3, P1 ;  /* 0x00000000003f7886 */ /* 0x000fe20000860000 */
[----:B------:R-:W-:Y:S01]  /*06b0*/  IMAD R5, R8, 0x4, R5 ;  /* 0x0000000408057824 */ /* 0x000fe200078e0205 */
[----:B------:R-:W-:Y:S01]  /*06c0*/  VOTEU.ALL UP4, P1 ;  /* 0x00000000003f7886 */ /* 0x000fe20000880000 */
[----:B------:R-:W-:Y:S01]  /*06d0*/  IMAD.IADD R18, R2, 0x1, -R3 ;  /* 0x0000000102127824 */ /* 0x000fe200078e0a03 */
[----:B---3--:R-:W-:Y:S01]  /*06e0*/  I2FP.F32.U32 R2, R16 ;  /* 0x0000001000027245 */ /* 0x008fe20000201000 */
[----:B----4-:R-:W-:Y:S01]  /*06f0*/  IMAD R25, R12, R9, UR13 ;  /* 0x0000000d0c197e24 */ /* 0x010fe2000f8e0209 */
[C---:B------:R-:W-:Y:S01]  /*0700*/  LEA.HI R0, R5.reuse, R5, RZ, 0x1 ;  /* 0x0000000505007211 */ /* 0x040fe200078f08ff */
[C---:B------:R-:W-:Y:S01]  /*0710*/  IMAD.SHL.U32 R12, R5.reuse, 0x4, RZ ;  /* 0x00000004050c7824 */ /* 0x040fe200078e00ff */
[----:B------:R-:W-:Y:S01]  /*0720*/  VOTEU.ALL UP5, P1 ;  /* 0x00000000003f7886 */ /* 0x000fe200008a0000 */
[----:B------:R-:W-:Y:S01]  /*0730*/  FMUL R2, R2, UR4 ;  /* 0x0000000402027c20 */ /* 0x000fe20008400000 */
[----:B------:R-:W-:Y:S01]  /*0740*/  LOP3.LUT R0, R0, 0xfffffffe, RZ, 0xc0, !PT ;  /* 0xfffffffe00007812 */ /* 0x000fe200078ec0ff */
[----:B------:R-:W-:Y:S01]  /*0750*/  UMOV UR4, 0x20 ;  /* 0x0000002000047882 */ /* 0x000fe20000000000 */
[----:B--2---:R-:W-:Y:S01]  /*0760*/  @!UP1 ULEA UR8, UR7, UR6, 0x18 ;  /* 0x0000000607089291 */ /* 0x004fe2000f8ec03f */
[----:B------:R-:W-:Y:S01]  /*0770*/  LOP3.LUT R12, R5, 0xc, R12, 0x78, !PT ;  /* 0x0000000c050c7812 */ /* 0x000fe200078e780c */
[----:B------:R-:W-:-:S04]  /*0780*/  @!UP1 UIADD3 UR4, -UR4, 0x100000, URZ ;  /* 0x0010000004049890 */ /* 0x000fc8000fffe13f */
[----:B------:R-:W-:Y:S02]  /*0790*/  @!UP1 USHF.L.U32 UR5, UR4, 0xb, URZ ;  /* 0x0000000b04059899 */ /* 0x000fe4000800063f */
[----:B------:R-:W-:Y:S01]  /*07a0*/  @!UP1 USHF.L.U32 UR4, UR4, 0x1, URZ ;  /* 0x0000000104049899 */ /* 0x000fe2000800063f */
[----:B------:R-:W-:Y:S01]  /*07b0*/  IMAD.IADD R0, R5, 0x1, -R0 ;  /* 0x0000000105007824 */ /* 0x000fe200078e0a00 */
[----:B------:R-:W1:Y:S01]  /*07c0*/  F2I.U32.TRUNC.NTZ R2, R2 ;  /* 0x0000000200027305 */ /* 0x000e62000020f000 */
[----:B------:R-:W-:-:S04]  /*07d0*/  @!UP2 UIADD3 UR6, -UR12, 0x100000, URZ ;  /* 0x001000000c06a890 */ /* 0x000fc8000fffe13f */
[----:B------:R-:W-:Y:S02]  /*07e0*/  @!UP2 USHF.L.U32 UR7, UR6, 0xb, URZ ;  /* 0x0000000b0607a899 */ /* 0x000fe4000800063f */
[----:B------:R-:W-:Y:S01]  /*07f0*/  @!UP2 USHF.L.U32 UR6, UR6, 0x1, URZ ;  /* 0x000000010606a899 */ /* 0x000fe2000800063f */
[----:B------:R-:W-:Y:S01]  /*0800*/  ISETP.EQ.U32.AND P3, PT, R13, 0x1, PT ;  /* 0x000000010d00780c */ /* 0x000fe20003f62070 */
[----:B------:R-:W-:Y:S01]  /*0810*/  VOTEU.ALL UP1, P0 ;  /* 0x00000000003f7886 */ /* 0x000fe20000020000 */
[----:B------:R-:W-:Y:S01]  /*0820*/  ISETP.NE.AND P2, PT, R0, R25, PT ;  /* 0x000000190000720c */ /* 0x000fe20003f45270 */
[----:B------:R-:W-:Y:S01]  /*0830*/  IMAD.MOV.U32 R13, RZ, RZ, 0x1 ;  /* 0x00000001ff0d7424 */ /* 0x000fe200078e00ff */
[----:B-----5:R-:W-:Y:S01]  /*0840*/  @!UP2 ULEA UR9, UR10, UR9, 0x18 ;  /* 0x000000090a09a291 */ /* 0x020fe2000f8ec03f */
[----:B------:R-:W-:Y:S01]  /*0850*/  LOP3.LUT P0, RZ, R10, 0x7, RZ, 0xc0, !PT ;  /* 0x000000070aff7812 */ /* 0x000fe2000780c0ff */
[----:B------:R-:W-:Y:S01]  /*0860*/  VOTEU.ALL UP2, P1 ;  /* 0x00000000003f7886 */ /* 0x000fe20000840000 */
[----:B------:R-:W-:Y:S01]  /*0870*/  ISETP.NE.AND P1, PT, R18, 0x3, PT ;  /* 0x000000031200780c */ /* 0x000fe20003f25270 */
[----:B------:R-:W2:Y:S02]  /*0880*/  FENCE.VIEW.ASYNC.S ;  /* 0x00000000000073c6 */ /* 0x000ea40000000000 */
[----:B--2---:R2:W3:Y:S01]  /*0890*/  @!UP0 SYNCS.EXCH.64 URZ, [UR8+0xc0], UR4 ;  /* 0x0000c004083f85b2 */ /* 0x0044e20008000100 */
[----:B------:R-:W-:-:S02]  /*08a0*/  ISETP.LT.U32.AND P0, PT, R12, 0x2, !P0 ;  /* 0x000000020c00780c */ /* 0x000fc40004701070 */
[----:B------:R-:W-:Y:S01]  /*08b0*/  ISETP.EQ.OR P1, PT, R18, RZ, !P1 ;  /* 0x000000ff1200720c */ /* 0x000fe20004f22670 */
[----:B-1----:R-:W-:Y:S01]  /*08c0*/  IMAD.MOV R24, RZ, RZ, -R2 ;  /* 0x000000ffff187224 */ /* 0x002fe200078e0a02 */
[----:B------:R-:W-:Y:S02]  /*08d0*/  R2UR UR11, R14 ;  /* 0x000000000e0b72ca */ /* 0x000fe400000e0000 */
[----:B------:R-:W-:Y:S01]  /*08e0*/  @P2 LEA.HI R0, R12, R12, RZ, 0x1 ;  /* 0x0000000c0c002211 */ /* 0x000fe200078f08ff */
[----:B0-----:R-:W-:Y:S01]  /*08f0*/  IMAD R3, R27, R24, R16 ;  /* 0x000000181b037224 */ /* 0x001fe200078e0210 */
[----:B------:R-:W-:Y:S02]  /*0900*/  ISETP.EQ.AND P1, PT, R6, RZ, P1 ;  /* 0x000000ff0600720c */ /* 0x000fe40000f22270 */
[----:B------:R-:W-:Y:S02]  /*0910*/  @P2 SHF.R.S32.HI R0, RZ, 0x1, R0 ;  /* 0x00000001ff002819 */ /* 0x000fe40000011400 */
[----:B------:R-:W-:Y:S01]  /*0920*/  SEL R7, RZ, 0x1, !P1 ;  /* 0x00000001ff077807 */ /* 0x000fe20004800000 */
[----:B------:R2:W0:Y:S01]  /*0930*/  @!UP1 SYNCS.EXCH.64 URZ, [UR8+0xc8], UR4 ;  /* 0x0000c804083f95b2 */ /* 0x0004220008000100 */
[----:B------:R-:W-:Y:S01]  /*0940*/  @P2 ISETP.NE.AND P5, PT, R0, R3, PT ;  /* 0x000000030000220c */ /* 0x000fe20003fa5270 */
[----:B------:R-:W-:Y:S01]  /*0950*/  NOP ;  /* 0x0000000000007918 */ /* 0x000fe20000000000 */
[----:B------:R-:W-:-:S02]  /*0960*/  SEL R0, RZ, 0x1, !P0 ;  /* 0x00000001ff007807 */ /* 0x000fc40004000000 */
[----:B------:R-:W-:Y:S02]  /*0970*/  @P2 SEL R13, RZ, 0x1, P5 ;  /* 0x00000001ff0d2807 */ /* 0x000fe40002800000 */
[----:B------:R-:W-:Y:S02]  /*0980*/  SEL R7, R7, 0x2, P6 ;  /* 0x0000000207077807 */ /* 0x000fe40003000000 */
[----:B------:R-:W-:Y:S01]  /*0990*/  LOP3.LUT R13, R13, R0, RZ, 0xc0, !PT ;  /* 0x000000000d0d7212 */ /* 0x000fe200078ec0ff */
[----:B------:R2:W1:Y:S01]  /*09a0*/  @!UP2 SYNCS.EXCH.64 URZ, [UR9+0xa0], UR6 ;  /* 0x0000a006093fa5b2 */ /* 0x0004620008000100 */
[----:B------:R2:W4:Y:S01]  /*09b0*/  @!UP3 SYNCS.EXCH.64 URZ, [UR9+0xa8], UR6 ;  /* 0x0000a806093fb5b2 */ /* 0x0005220008000100 */
[----:B------:R2:W0:Y:S01]  /*09c0*/  @!UP4 SYNCS.EXCH.64 URZ, [UR9+0xb0], UR6 ;  /* 0x0000b006093fc5b2 */ /* 0x0004220008000100 */
[----:B------:R2:W0:Y:S01]  /*09d0*/  @!UP5 SYNCS.EXCH.64 URZ, [UR9+0xb8], UR6 ;  /* 0x0000b806093fd5b2 */ /* 0x0004220008000100 */
[----:B------:R-:W-:Y:S01]  /*09e0*/  NOP ;  /* 0x0000000000007918 */ /* 0x000fe20000000000 */
[----:B--23--:R-:W-:Y:S05]  /*09f0*/  @!P3 BRA `(.L_x_4) ;  /* 0x000000000008b947 */ /* 0x00cfea0003800000 */
[----:B01--4-:R-:W-:Y:S01]  /*0a00*/  UCGABAR_ARV ;  /* 0x00000000000079c7 */ /* 0x013fe20008000000 */
[----:B------:R-:W-:Y:S05]  /*0a10*/  BRA `(.L_x_5) ;  /* 0x0000000000047947 */ /* 0x000fea0003800000 */
.L_x_4:
[----:B01--4-:R-:W-:Y:S01]  /*0a20*/  NOP ;  /* 0x0000000000007918 */ /* 0x013fe20000000000 */
.L_x_5:
[----:B------:R-:W-:Y:S01]  /*0a30*/  ULDC.64 UR4, c[0x0][0x598] ;  /* 0x0001660000047ab9 */ /* 0x000fe20000000a00 */
[----:B------:R-:W-:Y:S01]  /*0a40*/  ULDC.64 UR14, c[0x0][0x208] ;  /* 0x00008200000e7ab9 */ /* 0x000fe20000000a00 */
[----:B------:R-:W-:-:S04]  /*0a50*/  ISETP.NE.U32.AND P0, PT, RZ, UR4, PT ;  /* 0x00000004ff007c0c */ /* 0x000fc8000bf05070 */
[----:B------:R-:W-:-:S13]  /*0a60*/  ISETP.NE.AND.EX P0, PT, RZ, UR5, PT, P0 ;  /* 0x00000005ff007c0c */ /* 0x000fda000bf05300 */
[----:B------:R-:W-:Y:S05]  /*0a70*/  @!P0 BRA `(.L_x_6) ;  /* 0x00000000001c8947 */ /* 0x000fea0003800000 */
[----:B------:R-:W0:Y:S02]  /*0a80*/  LDC.64 R2, c[0x0][0x598] ;  /* 0x00016600ff027b82 */ /* 0x000e240000000a00 */
[----:B0-----:R-:W2:Y:S02]  /*0a90*/  LDG.E.64 R2, desc[UR14][R2.64] ;  /* 0x0000000e02027981 */ /* 0x001ea4000c1e1b00 */
[----:B--2---:R-:W-:-:S04]  /*0aa0*/  ISETP.NE.U32.AND P0, PT, R2, RZ, PT ;  /* 0x000000ff0200720c */ /* 0x004fc80003f05070 */
[----:B------:R-:W-:-:S13]  /*0ab0*/  ISETP.NE.AND.EX P0, PT, R3, RZ, PT, P0 ;  /* 0x000000ff0300720c */ /* 0x000fda0003f05300 */
[----:B------:R-:W-:Y:S05]  /*0ac0*/  @!P0 BRA `(.L_x_6) ;  /* 0x0000000000088947 */ /* 0x000fea0003800000 */
[----:B------:R0:W5:Y:S01]  /*0ad0*/  LD.E R14, desc[UR14][R2.64] ;  /* 0x0000000e020e7980 */ /* 0x000162000c101900 */
[----:B------:R-:W-:Y:S05]  /*0ae0*/  BRA `(.L_x_7) ;  /* 0x0000000000207947 */ /* 0x000fea0003800000 */
.L_x_6:
[----:B------:R-:W-:Y:S02]  /*0af0*/  ULDC.64 UR4, c[0x0][0x588] ;  /* 0x0001620000047ab9 */ /* 0x000fe40000000a00 */
[----:B------:R-:W-:-:S04]  /*0b00*/  ISETP.NE.U32.AND P0, PT, RZ, UR4, PT ;  /* 0x00000004ff007c0c */ /* 0x000fc8000bf05070 */
[----:B------:R-:W-:-:S13]  /*0b10*/  ISETP.NE.AND.EX P0, PT, RZ, UR5, PT, P0 ;  /* 0x00000005ff007c0c */ /* 0x000fda000bf05300 */
[----:B------:R-:W-:Y:S05]  /*0b20*/  @!P0 BRA `(.L_x_8) ;  /* 0x00000000000c8947 */ /* 0x000fea0003800000 */
[----:B------:R-:W0:Y:S02]  /*0b30*/  LDC.64 R14, c[0x0][0x588] ;  /* 0x00016200ff0e7b82 */ /* 0x000e240000000a00 */
[----:B0-----:R1:W5:Y:S01]  /*0b40*/  LDG.E R14, desc[UR14][R14.64] ;  /* 0x0000000e0e0e7981 */ /* 0x001362000c1e1900 */
[----:B------:R-:W-:Y:S05]  /*0b50*/  BRA `(.L_x_7) ;  /* 0x0000000000047947 */ /* 0x000fea0003800000 */
.L_x_8:
[----:B------:R-:W2:Y:S02]  /*0b60*/  LDC R14, c[0x0][0x580] ;  /* 0x00016000ff0e7b82 */ /* 0x000ea40000000800 */
.L_x_7:
[----:B------:R-:W-:Y:S02]  /*0b70*/  ULDC.64 UR4, c[0x0][0x5a0] ;  /* 0x0001680000047ab9 */ /* 0x000fe40000000a00 */
[----:B------:R-:W-:-:S04]  /*0b80*/  ISETP.NE.U32.AND P0, PT, RZ, UR4, PT ;  /* 0x00000004ff007c0c */ /* 0x000fc8000bf05070 */
[----:B------:R-:W-:-:S13]  /*0b90*/  ISETP.NE.AND.EX P0, PT, RZ, UR5, PT, P0 ;  /* 0x00000005ff007c0c */ /* 0x000fda000bf05300 */
[----:B------:R-:W-:Y:S05]  /*0ba0*/  @!P0 BRA `(.L_x_9) ;  /* 0x00000000001c8947 */ /* 0x000fea0003800000 */
[----:B0-----:R-:W0:Y:S02]  /*0bb0*/  LDC.64 R2, c[0x0][0x5a0] ;  /* 0x00016800ff027b82 */ /* 0x001e240000000a00 */
[----:B0-----:R-:W3:Y:S02]  /*0bc0*/  LDG.E.64 R2, desc[UR14][R2.64] ;  /* 0x0000000e02027981 */ /* 0x001ee4000c1e1b00 */
[----:B---3--:R-:W-:-:S04]  /*0bd0*/  ISETP.NE.U32.AND P0, PT, R2, RZ, PT ;  /* 0x000000ff0200720c */ /* 0x008fc80003f05070 */
[----:B------:R-:W-:-:S13]  /*0be0*/  ISETP.NE.AND.EX P0, PT, R3, RZ, PT, P0 ;  /* 0x000000ff0300720c */ /* 0x000fda0003f05300 */
[----:B------:R-:W-:Y:S05]  /*0bf0*/  @!P0 BRA `(.L_x_9) ;  /* 0x0000000000088947 */ /* 0x000fea0003800000 */
[----:B-1----:R0:W5:Y:S01]  /*0c00*/  LD.E R15, desc[UR14][R2.64] ;  /* 0x0000000e020f7980 */ /* 0x002162000c101900 */
[----:B------:R-:W-:Y:S05]  /*0c10*/  BRA `(.L_x_10) ;  /* 0x0000000000207947 */ /* 0x000fea0003800000 */
.L_x_9:
[----:B------:R-:W-:Y:S02]  /*0c20*/  ULDC.64 UR4, c[0x0][0x590] ;  /* 0x0001640000047ab9 */ /* 0x000fe40000000a00 */
[----:B------:R-:W-:-:S04]  /*0c30*/  ISETP.NE.U32.AND P0, PT, RZ, UR4, PT ;  /* 0x00000004ff007c0c */ /* 0x000fc8000bf05070 */
[----:B------:R-:W-:-:S13]  /*0c40*/  ISETP.NE.AND.EX P0, PT, RZ, UR5, PT, P0 ;  /* 0x00000005ff007c0c */ /* 0x000fda000bf05300 */
[----:B------:R-:W-:Y:S05]  /*0c50*/  @!P0 BRA `(.L_x_11) ;  /* 0x00000000000c8947 */ /* 0x000fea0003800000 */
[----:B0-----:R-:W1:Y:S02]  /*0c60*/  LDC.64 R2, c[0x0][0x590] ;  /* 0x00016400ff027b82 */ /* 0x001e640000000a00 */
[----:B-1----:R1:W5:Y:S01]  /*0c70*/  LDG.E R15, desc[UR14][R2.64] ;  /* 0x0000000e020f7981 */ /* 0x002362000c1e1900 */
[----:B------:R-:W-:Y:S05]  /*0c80*/  BRA `(.L_x_10) ;  /* 0x0000000000047947 */ /* 0x000fea0003800000 */
.L_x_11:
[----:B-1----:R-:W3:Y:S02]  /*0c90*/  LDC R15, c[0x0][0x584] ;  /* 0x00016100ff0f7b82 */ /* 0x002ee40000000800 */
.L_x_10:
[----:B------:R-:W4:Y:S01]  /*0ca0*/  LDC R0, c[0x0][0x65c] ;  /* 0x00019700ff007b82 */ /* 0x000f220000000800 */
[----:B------:R-:W-:Y:S01]  /*0cb0*/  ULDC UR8, c[0x0][0x28c] ;  /* 0x0000a30000087ab9 */ /* 0x000fe20000000800 */
[----:B------:R-:W-:Y:S01]  /*0cc0*/  ISETP.NE.AND P0, PT, R6, 0x2, PT ;  /* 0x000000020600780c */ /* 0x000fe20003f05270 */
[----:B------:R-:W-:Y:S01]  /*0cd0*/  UIADD3 UR8, UR8, 0x7f, URZ ;  /* 0x0000007f08087890 */ /* 0x000fe2000fffe03f */
[----:B------:R-:W-:Y:S01]  /*0ce0*/  IMAD.U32 R4, RZ, RZ, UR13 ;  /* 0x0000000dff047e24 */ /* 0x000fe2000f8e00ff */
[----:B------:R-:W-:Y:S01]  /*0cf0*/  UMOV UR5, URZ ;  /* 0x0000003f00057c82 */ /* 0x000fe20008000000 */
[----:B------:R-:W-:Y:S01]  /*0d00*/  UMOV UR4, URZ ;  /* 0x0000003f00047c82 */ /* 0x000fe20008000000 */
[----:B------:R-:W-:-:S04]  /*0d10*/  USHF.R.S32.HI UR9, URZ, 0x1f, UR8 ;  /* 0x0000001f3f097899 */ /* 0x000fc80008011408 */
[----:B------:R-:W-:Y:S01]  /*0d20*/  ULEA.HI UR9, UR9, UR8, URZ, 0x7 ;  /* 0x0000000809097291 */ /* 0x000fe2000f8f383f */
[----:B----4-:R-:W-:-:S13]  /*0d30*/  ISETP.NE.AND P2, PT, R0, 0x1, PT ;  /* 0x000000010000780c */ /* 0x010fda0003f45270 */
[----:B01----:R-:W0:Y:S01]  /*0d40*/  @P2 LDC R3, c[0x0][0x10] ;  /* 0x00000400ff032b82 */ /* 0x003e220000000800 */
[----:B------:R-:W-:Y:S02]  /*0d50*/  @P2 IMAD.MOV.U32 R17, RZ, RZ, RZ ;  /* 0x000000ffff112224 */ /* 0x000fe400078e00ff */
[----:B------:R-:W-:-:S05]  /*0d60*/  @P2 IMAD.MOV.U32 R5, RZ, RZ, RZ ;  /* 0x000000ffff052224 */ /* 0x000fca00078e00ff */
[----:B------:R-:W1:Y:S01]  /*0d70*/  @!P2 LDC R9, c[0x0][0xc] ;  /* 0x00000300ff09ab82 */ /* 0x000e620000000800 */
[----:B------:R-:W-:Y:S01]  /*0d80*/  ULDC UR6, c[0x0][0xc] ;  /* 0x0000030000067ab9 */ /* 0x000fe20000000800 */
[----:B------:R-:W-:Y:S02]  /*0d90*/  ULDC UR7, c[0x0][0x10] ;  /* 0x0000040000077ab9 */ /* 0x000fe40000000800 */
[----:B------:R-:W-:-:S04]  /*0da0*/  UIMAD.WIDE.U32 UR6, UR6, UR7, URZ ;  /* 0x00000007060672a5 */ /* 0x000fc8000f8e003f */
[----:B------:R-:W4:Y:S01]  /*0db0*/  LDC R8, c[0x0][0x14] ;  /* 0x00000500ff087b82 */ /* 0x000f220000000800 */
[----:B0-----:R-:W-:Y:S01]  /*0dc0*/  @P2 IMAD.WIDE.U32 R2, R3, UR13, R16 ;  /* 0x0000000d03022c25 */ /* 0x001fe2000f8e0010 */
[----:B------:R-:W-:-:S03]  /*0dd0*/  USHF.R.S32.HI UR13, URZ, 0x7, UR9 ;  /* 0x000000073f0d7899 */ /* 0x000fc60008011409 */
[----:B------:R-:W-:Y:S02]  /*0de0*/  @P2 IMAD.IADD R3, R3, 0x1, R5 ;  /* 0x0000000103032824 */ /* 0x000fe400078e0205 */
[----:B------:R-:W-:Y:S02]  /*0df0*/  IMAD.MOV.U32 R5, RZ, RZ, RZ ;  /* 0x000000ffff057224 */ /* 0x000fe400078e00ff */
[----:B-1----:R-:W-:-:S04]  /*0e00*/  @!P2 IMAD.WIDE.U32 R4, R16, R9, R4 ;  /* 0x000000091004a225 */ /* 0x002fc800078e0004 */
[----:B------:R-:W-:Y:S02]  /*0e10*/  @!P2 IMAD.MOV.U32 R2, RZ, RZ, R4 ;  /* 0x000000ffff02a224 */ /* 0x000fe400078e0004 */
[C---:B----4-:R-:W-:Y:S02]  /*0e20*/  IMAD R21, R8.reuse, UR7, RZ ;  /* 0x0000000708157c24 */ /* 0x050fe4000f8e02ff */
[----:B------:R-:W-:Y:S01]  /*0e30*/  IMAD.WIDE.U32 R8, R8, UR6, RZ ;  /* 0x0000000608087c25 */ /* 0x000fe2000f8e00ff */
[----:B------:R-:W-:-:S03]  /*0e40*/  ULDC.64 UR6, c[0x0][0x650] ;  /* 0x0001940000067ab9 */ /* 0x000fc60000000a00 */
[----:B------:R-:W-:Y:S02]  /*0e50*/  @!P2 IMAD.MOV.U32 R3, RZ, RZ, R5 ;  /* 0x000000ffff03a224 */ /* 0x000fe400078e0005 */
[----:B------:R-:W-:Y:S01]  /*0e60*/  IMAD.IADD R0, R9, 0x1, R21 ;  /* 0x0000000109007824 */ /* 0x000fe200078e0215 */
[----:B------:R-:W-:Y:S06]  /*0e70*/  @P0 BRA `(.L_x_12) ;  /* 0x0000000000200947 */ /* 0x000fec0003800000 */
[----:B------:R-:W-:Y:S01]  /*0e80*/  UISETP.GE.U32.AND UP0, UPT, UR13, 0x9, UPT ;  /* 0x000000090d00788c */ /* 0x000fe2000bf06070 */
[----:B------:R-:W-:Y:S01]  /*0e90*/  IADD3 R2, P0, R2, R8, RZ ;  /* 0x0000000802027210 */ /* 0x000fe20007f1e0ff */
[----:B------:R-:W-:-:S04]  /*0ea0*/  UIMAD.WIDE.U32 UR4, UR13, 0x38e38e39, URZ ;  /* 0x38e38e390d0478a5 */ /* 0x000fc8000f8e003f */
[----:B------:R-:W-:Y:S01]  /*0eb0*/  USHF.R.U32.HI UR5, URZ, 0x1, UR5 ;  /* 0x000000013f057899 */ /* 0x000fe20008011605 */
[----:B------:R-:W-:Y:S02]  /*0ec0*/  IMAD.X R3, R0, 0x1, R3, P0 ;  /* 0x0000000100037824 */ /* 0x000fe400000e0603 */
[----:B------:R-:W-:Y:S02]  /*0ed0*/  UMOV UR4, URZ ;  /* 0x0000003f00047c82 */ /* 0x000fe40008000000 */
[----:B------:R-:W-:Y:S02]  /*0ee0*/  @UP0 ULOP3.LUT UR4, UR5, 0x1, URZ, 0xc0, !UPT ;  /* 0x0000000105040892 */ /* 0x000fe4000f8ec03f */
[----:B------:R-:W-:-:S12]  /*0ef0*/  UIMAD UR5, UR5, -0x9, UR13 ;  /* 0xfffffff7050578a4 */ /* 0x000fd8000f8e020d */
.L_x_12:
[----:B------:R-:W-:Y:S01]  /*0f00*/  ISETP.GE.U32.AND P0, PT, R2, UR6, PT ;  /* 0x0000000602007c0c */ /* 0x000fe2000bf06070 */
[----:B------:R-:W-:Y:S01]  /*0f10*/  IMAD.MOV.U32 R6, RZ, RZ, -0x1 ;  /* 0xffffffffff067424 */ /* 0x000fe200078e00ff */
[----:B------:R-:W-:Y:S01]  /*0f20*/  PRMT R20, RZ, 0x7610, R20 ;  /* 0x00007610ff147816 */ /* 0x000fe20000000014 */
[----:B------:R-:W-:Y:S01]  /*0f30*/  IMAD.MOV.U32 R5, RZ, RZ, -0x1 ;  /* 0xffffffffff057424 */ /* 0x000fe200078e00ff */
[----:B------:R-:W-:Y:S01]  /*0f40*/  ISETP.GE.U32.AND.EX P0, PT, R3, UR7, PT, P0 ;  /* 0x0000000703007c0c */ /* 0x000fe2000bf06100 */
[----:B------:R-:W-:-:S12]  /*0f50*/  IMAD.MOV.U32 R4, RZ, RZ, -0x1 ;  /* 0xffffffffff047424 */ /* 0x000fd800078e00ff */
[----:B------:R-:W-:Y:S05]  /*0f60*/  @P0 BRA `(.L_x_13) ;  /* 0x0000000400240947 */ /* 0x000fea0003800000 */
[----:B------:R-:W0:Y:S01]  /*0f70*/  LDC.64 R30, c[0x0][0x628] ;  /* 0x00018a00ff1e7b82 */ /* 0x000e220000000a00 */
[----:B------:R-:W-:Y:S02]  /*0f80*/  IMAD.MOV.U32 R4, RZ, RZ, R2 ;  /* 0x000000ffff047224 */ /* 0x000fe400078e0002 */
[----:B------:R-:W-:-:S05]  /*0f90*/  IMAD.MOV.U32 R5, RZ, RZ, R3 ;  /* 0x000000ffff057224 */ /* 0x000fca00078e0003 */
[----:B------:R-:W1:Y:S08]  /*0fa0*/  LDC R6, c[0x0][0x630] ;  /* 0x00018c00ff067b82 */ /* 0x000e700000000800 */
[----:B------:R-:W4:Y:S01]  /*0fb0*/  LDC.64 R32, c[0x0][0x620] ;  /* 0x00018800ff207b82 */ /* 0x000f220000000a00 */
[----:B0-----:R-:W-:-:S04]  /*0fc0*/  ISETP.NE.U32.AND P0, PT, R30, RZ, PT ;  /* 0x000000ff1e00720c */ /* 0x001fc80003f05070 */
[----:B------:R-:W-:-:S13]  /*0fd0*/  ISETP.NE.AND.EX P0, PT, R31, RZ, PT, P0 ;  /* 0x000000ff1f00720c */ /* 0x000fda0003f05300 */
[----:B-1--4-:R-:W-:Y:S05]  /*0fe0*/  @!P0 BRA `(.L_x_14) ;  /* 0x0000000000288947 */ /* 0x012fea0003800000 */
[----:B------:R-:W0:Y:S02]  /*0ff0*/  LDC R23, c[0x0][0x634] ;  /* 0x00018d00ff177b82 */ /* 0x000e240000000800 */
[----:B0-----:R-:W-:-:S05]  /*1000*/  IADD3 R23, P0, R2, R23, RZ ;  /* 0x0000001702177210 */ /* 0x001fca0007f1e0ff */
[----:B------:R-:W-:-:S04]  /*1010*/  IMAD.X R29, RZ, RZ, R3, P0 ;  /* 0x000000ffff1d7224 */ /* 0x000fc800000e0603 */
[----:B------:R-:W-:-:S04]  /*1020*/  IMAD.WIDE.U32 R4, R29, R30, RZ ;  /* 0x0000001e1d047225 */ /* 0x000fc800078e00ff */
[----:B------:R-:W-:-:S04]  /*1030*/  IMAD.WIDE.U32 R20, P0, R23, R31, R4 ;  /* 0x0000001f17147225 */ /* 0x000fc80007800004 */
[----:B------:R-:W-:-:S04]  /*1040*/  IMAD.WIDE.U32 R4, R23, R30, RZ ;  /* 0x0000001e17047225 */ /* 0x000fc800078e00ff */
[----:B------:R-:W-:Y:S01]  /*1050*/  IMAD.X R23, RZ, RZ, RZ, P0 ;  /* 0x000000ffff177224 */ /* 0x000fe200000e06ff */
[----:B------:R-:W-:Y:S01]  /*1060*/  IADD3 RZ, P0, R5, R20, RZ ;  /* 0x0000001405ff7210 */ /* 0x000fe20007f1e0ff */
[----:B------:R-:W-:-:S04]  /*1070*/  IMAD.MOV.U32 R22, RZ, RZ, R21 ;  /* 0x000000ffff167224 */ /* 0x000fc800078e0015 */
[----:B------:R-:W-:-:S08]  /*1080*/  IMAD.WIDE.U32.X R4, R29, R31, R22, P0 ;  /* 0x0000001f1d047225 */ /* 0x000fd000000e0416 */
.L_x_14:
[----:B------:R-:W0:Y:S01]  /*1090*/  LDC.64 R34, c[0x0][0x640] ;  /* 0x00019000ff227b82 */ /* 0x000e220000000a00 */
[-CC-:B------:R-:W-:Y:S01]  /*10a0*/  SHF.R.U64 R36, R4, R6.reuse, R5.reuse ;  /* 0x0000000604247219 */ /* 0x180fe20000001205 */
[----:B------:R-:W-:Y:S01]  /*10b0*/  IMAD.MOV.U32 R39, RZ, RZ, 0x1 ;  /* 0x00000001ff277424 */ /* 0x000fe200078e00ff */
[----:B------:R-:W-:Y:S02]  /*10c0*/  SHF.R.U32.HI R4, RZ, R6, R5 ;  /* 0x00000006ff047219 */ /* 0x000fe40000011605 */
[----:B------:R-:W-:-:S03]  /*10d0*/  IADD3 R21, P0, RZ, -R36, RZ ;  /* 0x80000024ff157210 */ /* 0x000fc60007f1e0ff */
[----:B------:R-:W1:Y:S02]  /*10e0*/  LDC R20, c[0x0][0x618] ;  /* 0x00018600ff147b82 */ /* 0x000e640000000800 */
[----:B------:R-:W-:-:S04]  /*10f0*/  IMAD.X R5, RZ, RZ, ~R4, P0 ;  /* 0x000000ffff057224 */ /* 0x000fc800000e0e04 */
[-C--:B------:R-:W-:Y:S02]  /*1100*/  IMAD R6, R5, R32.reuse, RZ ;  /* 0x0000002005067224 */ /* 0x080fe400078e02ff */
[----:B------:R-:W4:Y:S01]  /*1110*/  LDC R23, c[0x0][0x608] ;  /* 0x00018200ff177b82 */ /* 0x000f220000000800 */
[----:B------:R-:W-:-:S04]  /*1120*/  IMAD.WIDE.U32 R4, R21, R32, R2 ;  /* 0x0000002015047225 */ /* 0x000fc800078e0002 */
[----:B------:R-:W-:-:S03]  /*1130*/  IMAD R21, R21, R33, R6 ;  /* 0x0000002115157224 */ /* 0x000fc600078e0206 */
[----:B------:R-:W2:Y:S01]  /*1140*/  LDC R26, c[0x0][0x658] ;  /* 0x00019600ff1a7b82 */ /* 0x000ea20000000800 */
[----:B------:R-:W-:Y:S01]  /*1150*/  IMAD.IADD R5, R5, 0x1, R21 ;  /* 0x0000000105057824 */ /* 0x000fe200078e0215 */
[----:B0-----:R-:W-:Y:S01]  /*1160*/  ISETP.NE.U32.AND P0, PT, R34, RZ, PT ;  /* 0x000000ff2200720c */ /* 0x001fe20003f05070 */
[----:B------:R-:W-:-:S03]  /*1170*/  IMAD.MOV.U32 R21, RZ, RZ, -0x1 ;  /* 0xffffffffff157424 */ /* 0x000fc600078e00ff */
[----:B------:R-:W-:Y:S02]  /*1180*/  ISETP.NE.AND.EX P0, PT, R35, RZ, PT, P0 ;  /* 0x000000ff2300720c */ /* 0x000fe40003f05300 */
[----:B------:R-:W0:Y:S01]  /*1190*/  LDC R33, c[0x0][0x600] ;  /* 0x00018000ff217b82 */ /* 0x000e220000000800 */
[-CC-:B-1----:R-:W-:Y:S02]  /*11a0*/  SHF.R.U64 R31, R4, R20.reuse, R5.reuse ;  /* 0x00000014041f7219 */ /* 0x182fe40000001205 */
[----:B------:R-:W-:-:S05]  /*11b0*/  SHF.R.U32.HI R4, RZ, R20, R5 ;  /* 0x00000014ff047219 */ /* 0x000fca0000011605 */
[----:B------:R-:W1:Y:S01]  /*11c0*/  LDC R28, c[0x0][0x648] ;  /* 0x00019200ff1c7b82 */ /* 0x000e620000000800 */
[-CC-:B----4-:R-:W-:Y:S02]  /*11d0*/  SHF.R.U64 R41, R31, R23.reuse, R4.reuse ;  /* 0x000000171f297219 */ /* 0x190fe40000001204 */
[----:B------:R-:W-:-:S05]  /*11e0*/  SHF.R.U32.HI R5, RZ, R23, R4 ;  /* 0x00000017ff057219 */ /* 0x000fca0000011604 */
[----:B------:R-:W4:Y:S01]  /*11f0*/  LDC R37, c[0x0][0x638] ;  /* 0x00018e00ff257b82 */ /* 0x000f220000000800 */
[-C--:B--2---:R-:W-:Y:S02]  /*1200*/  SHF.L.U32 R4, R21, R26.reuse, RZ ;  /* 0x0000001a15047219 */ /* 0x084fe400000006ff */
[--C-:B------:R-:W-:Y:S02]  /*1210*/  SHF.R.U64 R32, R41, R26, R5.reuse ;  /* 0x0000001a29207219 */ /* 0x100fe40000001205 */
[----:B------:R-:W-:Y:S02]  /*1220*/  LOP3.LUT R6, RZ, R4, RZ, 0x33, !PT ;  /* 0x00000004ff067212 */ /* 0x000fe400078e33ff */
[----:B------:R-:W-:Y:S01]  /*1230*/  SHF.R.U32.HI R5, RZ, R26, R5 ;  /* 0x0000001aff057219 */ /* 0x000fe20000011605 */
[----:B------:R-:W2:Y:S01]  /*1240*/  LDC R30, c[0x0][0x610] ;  /* 0x00018400ff1e7b82 */ /* 0x000ea20000000800 */
[----:B------:R-:W-:Y:S01]  /*1250*/  IMAD.MOV.U32 R4, RZ, RZ, R32 ;  /* 0x000000ffff047224 */ /* 0x000fe200078e0020 */
[----:B------:R-:W-:Y:S06]  /*1260*/  @!P0 BRA `(.L_x_15) ;  /* 0x0000000000288947 */ /* 0x000fec0003800000 */
[----:B------:R-:W3:Y:S02]  /*1270*/  LDC R23, c[0x0][0x64c] ;  /* 0x00019300ff177b82 */ /* 0x000ee40000000800 */
[----:B---3--:R-:W-:-:S05]  /*1280*/  IADD3 R23, P0, R32, R23, RZ ;  /* 0x0000001720177210 */ /* 0x008fca0007f1e0ff */
        /* <DEDUP_REMOVED lines=8> */
.L_x_15:
[----:B-1----:R-:W-:Y:S01]  /*1310*/  SHF.R.U64 R17, R4, R28, R5 ;  /* 0x0000001c04117219 */ /* 0x002fe20000001205 */
[----:B------:R-:W-:Y:S01]  /*1320*/  @P2 IMAD R25, R27, R24, R16 ;  /* 0x000000181b192224 */ /* 0x000fe200078e0210 */
[----:B------:R-:W-:Y:S02]  /*1330*/  SHF.L.U32 R4, R39, R26, RZ ;  /* 0x0000001a27047219 */ /* 0x000fe400000006ff */
[----:B------:R-:W-:Y:S01]  /*1340*/  LOP3.LUT R5, R41, R6, RZ, 0xc0, !PT ;  /* 0x0000000629057212 */ /* 0x000fe200078ec0ff */
[----:B0-----:R-:W-:Y:S02]  /*1350*/  VIADD R6, R33, 0xffffffff ;  /* 0xffffffff21067836 */ /* 0x001fe40000000000 */
[----:B------:R-:W-:Y:S02]  /*1360*/  IMAD.MOV R20, RZ, RZ, -R17 ;  /* 0x000000ffff147224 */ /* 0x000fe400078e0a11 */
[----:B------:R-:W-:Y:S01]  /*1370*/  IMAD R16, R4, R17, R5 ;  /* 0x0000001104107224 */ /* 0x000fe200078e0205 */
[----:B------:R-:W-:Y:S01]  /*1380*/  LOP3.LUT R17, R31, R6, RZ, 0xc0, !PT ;  /* 0x000000061f117212 */ /* 0x000fe200078ec0ff */
[----:B----4-:R-:W-:-:S02]  /*1390*/  IMAD R4, R20, R37, R32 ;  /* 0x0000002514047224 */ /* 0x010fc400078e0220 */
[----:B--2---:R-:W-:Y:S02]  /*13a0*/  IMAD R6, R16, R30, R25 ;  /* 0x0000001e10067224 */ /* 0x004fe400078e0219 */
[----:B------:R-:W-:Y:S02]  /*13b0*/  IMAD R17, R4, R33, R17 ;  /* 0x0000002104117224 */ /* 0x000fe400078e0211 */
[----:B------:R-:W-:Y:S02]  /*13c0*/  IMAD.MOV.U32 R20, RZ, RZ, 0x1 ;  /* 0x00000001ff147424 */ /* 0x000fe400078e00ff */
[----:B------:R-:W-:Y:S01]  /*13d0*/  IMAD.MOV.U32 R4, RZ, RZ, R36 ;  /* 0x000000ffff047224 */ /* 0x000fe200078e0024 */
[----:B------:R-:W-:Y:S02]  /*13e0*/  SEL R5, R17, R6, !P2 ;  /* 0x0000000611057207 */ /* 0x000fe40005000000 */
[----:B------:R-:W-:-:S07]  /*13f0*/  SEL R6, R6, R17, !P2 ;  /* 0x0000001106067207 */ /* 0x000fce0005000000 */
.L_x_13:
[----:B------:R-:W-:Y:S05]  /*1400*/  @!P3 BRA `(.L_x_16) ;  /* 0x00000000000cb947 */ /* 0x000fea0003800000 */
[----:B------:R-:W-:Y:S01]  /*1410*/  UCGABAR_WAIT ;  /* 0x0000000000007dc7 */ /* 0x000fe20008000000 */
[----:B------:R-:W-:Y:S01]  /*1420*/  CCTL.IVALL ;  /* 0x00000000ff00798f */ /* 0x000fe20002000000 */
[----:B------:R-:W-:Y:S05]  /*1430*/  BRA `(.L_x_17) ;  /* 0x0000000000047947 */ /* 0x000fea0003800000 */
.L_x_16:
[----:B------:R-:W-:Y:S06]  /*1440*/  BAR.SYNC.DEFER_BLOCKING 0x0 ;  /* 0x0000000000007b1d */ /* 0x000fec0000010000 */
.L_x_17:
[----:B------:R-:W-:Y:S05]  /*1450*/  @!P4 BRA `(.L_x_18) ;  /* 0x0000006c00c8c947 */ /* 0x000fea0003800000 */
[----:B------:R-:W-:-:S13]  /*1460*/  ISETP.GT.U32.AND P0, PT, R38, 0x1, PT ;  /* 0x000000012600780c */ /* 0x000fda0003f04070 */
[----:B------:R-:W-:Y:S05]  /*1470*/  @P0 EXIT ;  /* 0x000000000000094d */ /* 0x000fea0003800000 */
.L_x_19:
[----:B------:R-:W-:-:S08]  /*1480*/  NOP ;  /* 0x0000000000007918 */ /* 0x000fd00000000000 */
[----:B------:R-:W0:Y:S02]  /*1490*/  USETMAXREG.TRY_ALLOC.CTAPOOL UP0, 0xe8 ;  /* 0x000000e8000079c8 */ /* 0x000e240008000600 */
[----:B0-----:R-:W-:-:S13]  /*14a0*/  PLOP3.LUT P0, PT, PT, PT, UP0, 0x80, 0x0 ;  /* 0x000000000000781c */ /* 0x001fda0003f0f008 */
[----:B------:R-:W-:Y:S05]  /*14b0*/  @!P0 BRA `(.L_x_19) ;  /* 0xfffffffc00f08947 */ /* 0x000fea000383ffff */
[----:B------:R-:W-:-:S13]  /*14c0*/  LOP3.LUT P0, RZ, R20, 0xff, RZ, 0xc0, !PT ;  /* 0x000000ff14ff7812 */ /* 0x000fda000780c0ff */
[----:B------:R-:W-:Y:S05]  /*14d0*/  @!P0 EXIT ;  /* 0x000000000000894d */ /* 0x000fea0003800000 */
[----:B------:R-:W0:Y:S01]  /*14e0*/  S2UR UR6, SR_CgaCtaId ;  /* 0x00000000000679c3 */ /* 0x000e220000008800 */
[CC--:B------:R-:W-:Y:S01]  /*14f0*/  LEA.HI R11, R19.reuse, R10.reuse, RZ, 0x2 ;  /* 0x0000000a130b7211 */ /* 0x0c0fe200078f10ff */
[----:B------:R-:W-:Y:S01]  /*1500*/  UIADD3 UR7, UR11, -0x1, URZ ;  /* 0xffffffff0b077890 */ /* 0x000fe2000fffe03f */
[----:B------:R-:W-:Y:S01]  /*1510*/  LEA.HI R19, R19, R10, RZ, 0x5 ;  /* 0x0000000a13137211 */ /* 0x000fe200078f28ff */
[----:B------:R-:W-:Y:S01]  /*1520*/  UMOV UR9, 0x400 ;  /* 0x0000040000097882 */ /* 0x000fe20000000000 */
[--C-:B------:R-:W-:Y:S01]  /*1530*/  SHF.R.S32.HI R18, RZ, 0x2, R11.reuse ;  /* 0x00000002ff127819 */ /* 0x100fe2000001140b */
[----:B------:R-:W-:Y:S01]  /*1540*/  UISETP.LT.AND UP0, UPT, UR13, 0x1, UPT ;  /* 0x000000010d00788c */ /* 0x000fe2000bf01270 */
[----:B------:R-:W-:Y:S01]  /*1550*/  SHF.R.S32.HI R17, RZ, 0x1f, R11 ;  /* 0x0000001fff117819 */ /* 0x000fe2000001140b */
[----:B------:R-:W-:Y:S01]  /*1560*/  USHF.L.U32 UR21, UR13, 0x1, URZ ;  /* 0x000000010d157899 */ /* 0x000fe2000800063f */
[----:B------:R-:W-:Y:S01]  /*1570*/  LOP3.LUT R11, R11, 0xfffffffc, RZ, 0xc0, !PT ;  /* 0xfffffffc0b0b7812 */ /* 0x000fe200078ec0ff */
[----:B------:R-:W-:Y:S01]  /*1580*/  USEL UR10, UR13, 0x1, UP0 ;  /* 0x000000010d0a7887 */ /* 0x000fe20008000000 */
[----:B------:R-:W-:Y:S01]  /*1590*/  LEA.HI R17, R17, R18, RZ, 0x3 ;  /* 0x0000001211117211 */ /* 0x000fe200078f18ff */
[----:B------:R-:W-:Y:S01]  /*15a0*/  UISETP.NE.AND UP0, UPT, UR7, URZ, UPT ;  /* 0x0000003f0700728c */ /* 0x000fe2000bf05270 */
[----:B------:R-:W-:Y:S01]  /*15b0*/  LOP3.LUT R148, R7, 0x1, RZ, 0xfc, !PT ;  /* 0x0000000107947812 */ /* 0x000fe200078efcff */
[----:B------:R-:W-:Y:S01]  /*15c0*/  IMAD.IADD R16, R10, 0x1, -R11 ;  /* 0x000000010a107824 */ /* 0x000fe200078e0a0b */
[----:B------:R-:W-:Y:S01]  /*15d0*/  LOP3.LUT R17, R17, 0xfffffff8, RZ, 0xc0, !PT ;  /* 0xfffffff811117812 */ /* 0x000fe200078ec0ff */
[----:B------:R-:W-:-:S04]  /*15e0*/  UIADD3 UR10, -UR10, UR13, URZ ;  /* 0x0000000d0a0a7290 */ /* 0x000fc8000fffe13f */
[----:B------:R-:W-:Y:S01]  /*15f0*/  IMAD.IADD R18, R18, 0x1, -R17 ;  /* 0x0000000112127824 */ /* 0x000fe200078e0a11 */
[----:B------:R-:W-:Y:S01]  /*1600*/  SHF.R.S32.HI R17, RZ, 0x5, R19 ;  /* 0x00000005ff117819 */ /* 0x000fe20000011413 */
[----:B0-----:R-:W-:-:S03]  /*1610*/  ULEA UR9, UR6, UR9, 0x18 ;  /* 0x0000000906097291 */ /* 0x001fc6000f8ec03f */
[--C-:B------:R-:W-:Y:S01]  /*1620*/  SHF.R.S32.HI R19, RZ, 0x1f, R18.reuse ;  /* 0x0000001fff137819 */ /* 0x100fe20000011412 */
[----:B------:R-:W-:Y:S01]  /*1630*/  USHF.L.U32 UR6, UR7, 0x3, URZ ;  /* 0x0000000307067899 */ /* 0x000fe2000800063f */
[C-C-:B------:R-:W-:Y:S01]  /*1640*/  IMAD R20, R17.reuse, -0x10, -R18.reuse ;  /* 0xfffffff011147824 */ /* 0x140fe200078e0a12 */
[----:B------:R-:W-:Y:S02]  /*1650*/  USEL UR7, URZ, 0x1, UP0 ;  /* 0x000000013f077887 */ /* 0x000fe40008000000 */
[----:B------:R-:W-:Y:S01]  /*1660*/  ULOP3.LUT UR6, UR6, 0x8, URZ, 0xc0, !UPT ;  /* 0x0000000806067892 */ /* 0x000fe2000f8ec03f */
[----:B------:R-:W-:Y:S01]  /*1670*/  IMAD.WIDE R10, R17, 0x10, R18 ;  /* 0x00000010110a7825 */ /* 0x000fe200078e0212 */
[----:B------:R-:W-:Y:S02]  /*1680*/  UIADD3 UR22, UR9, 0xa0, URZ ;  /* 0x000000a009167890 */ /* 0x000fe4000fffe03f */
[----:B------:R-:W-:Y:S01]  /*1690*/  ULOP3.LUT UR23, UR6, 0x8, URZ, 0x3c, !UPT ;  /* 0x0000000806177892 */ /* 0x000fe2000f8e3c3f */
[----:B------:R-:W-:Y:S01]  /*16a0*/  IMAD.U32 R150, RZ, RZ, UR7 ;  /* 0x00000007ff967e24 */ /* 0x000fe2000f8e00ff */
[----:B------:R-:W-:-:S02]  /*16b0*/  ULOP3.LUT UR12, UR6, 0x18, URZ, 0x3c, !UPT ;  /* 0x00000018060c7892 */ /* 0x000fc4000f8e3c3f */
[----:B------:R-:W-:Y:S01]  /*16c0*/  ULEA UR11, UR11, UR22, 0x3 ;  /* 0x000000160b0b7291 */ /* 0x000fe2000f8e183f */
[----:B------:R-:W-:Y:S02]  /*16d0*/  ULDC UR6, c[0x0][0x284] ;  /* 0x0000a10000067ab9 */ /* 0x000fe40000000800 */
[----:B------:R-:W-:-:S09]  /*16e0*/  VIADD R17, R20, UR6 ;  /* 0x0000000614117c36 */ /* 0x000fd20008000000 */
.L_x_174:
[----:B------:R-:W-:Y:S01]  /*16f0*/  SHF.L.U32 R18, R150, 0x1f, RZ ;  /* 0x0000001f96127819 */ /* 0x000fe200000006ff */
[----:B------:R-:W0:Y:S01]  /*1700*/  LDC R19, c[0x0][0x28c] ;  /* 0x0000a300ff137b82 */ /* 0x000e220000000800 */
[----:B------:R-:W-:Y:S01]  /*1710*/  UMOV UR6, URZ ;  /* 0x0000003f00067c82 */ /* 0x000fe20008000000 */
[----:B------:R-:W-:Y:S01]  /*1720*/  UMOV UR20, UR5 ;  /* 0x0000000500147c82 */ /* 0x000fe20008000000 */
[----:B-1----:R-:W1:Y:S01]  /*1730*/  SYNCS.PHASECHK.TRANS64.TRYWAIT P0, [UR11+-0x8], R18 ;  /* 0xfffff812ff0075a7 */ /* 0x002e62000800014b */
[----:B0-----:R-:W-:Y:S01]  /*1740*/  ISETP.GE.AND P1, PT, R19, 0x1, PT ;  /* 0x000000011300780c */ /* 0x001fe20003f26270 */
[----:B-1-34-:R-:W-:-:S12]  /*1750*/  @!P0 BRA `(.L_x_20) ;  /* 0x0000007c00c08947 */ /* 0x01afd80003800000 */
.L_x_201:
[----:B------:R-:W-:Y:S01]  /*1760*/  UMOV UR7, URZ ;  /* 0x0000003f00077c82 */ /* 0x000fe20008000000 */
[----:B------:R-:W-:Y:S01]  /*1770*/  UMOV UR8, URZ ;  /* 0x0000003f00087c82 */ /* 0x000fe20008000000 */
[----:B------:R-:W-:Y:S02]  /*1780*/  CS2R R88, SRZ ;  /* 0x0000000000587805 */ /* 0x000fe4000001ff00 */
[----:B------:R-:W-:Y:S02]  /*1790*/  CS2R R22, SRZ ;  /* 0x0000000000167805 */ /* 0x000fe4000001ff00 */
[----:B------:R-:W-:Y:S02]  /*17a0*/  CS2R R90, SRZ ;  /* 0x00000000005a7805 */ /* 0x000fe4000001ff00 */
[----:B------:R-:W-:Y:S02]  /*17b0*/  CS2R R92, SRZ ;  /* 0x00000000005c7805 */ /* 0x000fe4000001ff00 */
[----:B------:R-:W-:-:S02]  /*17c0*/  CS2R R94, SRZ ;  /* 0x00000000005e7805 */ /* 0x000fc4000001ff00 */
[----:B------:R-:W-:Y:S02]  /*17d0*/  CS2R R96, SRZ ;  /* 0x0000000000607805 */ /* 0x000fe4000001ff00 */
        /* <DEDUP_REMOVED lines=24> */
[----:B------:R-:W-:Y:S01]  /*1960*/  CS2R R146, SRZ ;  /* 0x0000000000927805 */ /* 0x000fe2000001ff00 */
[----:B------:R-:W-:Y:S01]  /*1970*/  IMAD.MOV.U32 R149, RZ, RZ, RZ ;  /* 0x000000ffff957224 */ /* 0x000fe200078e00ff */
[----:B------:R-:W-:Y:S01]  /*1980*/  CS2R R24, SRZ ;  /* 0x0000000000187805 */ /* 0x000fe2000001ff00 */
[----:B------:R-:W-:Y:S01]  /*1990*/  IMAD.MOV.U32 R151, RZ, RZ, RZ ;  /* 0x000000ffff977224 */ /* 0x000fe200078e00ff */
[----:B------:R-:W-:Y:S01]  /*19a0*/  CS2R R26, SRZ ;  /* 0x00000000001a7805 */ /* 0x000fe2000001ff00 */
[----:B------:R-:W-:Y:S01]  /*19b0*/  IMAD.U32 R152, RZ, RZ, UR4 ;  /* 0x00000004ff987e24 */ /* 0x000fe2000f8e00ff */
        /* <DEDUP_REMOVED lines=29> */
[----:B------:R-:W-:Y:S01]  /*1b90*/  CS2R R86, SRZ ;  /* 0x0000000000567805 */ /* 0x000fe2000001ff00 */
[----:B------:R-:W-:Y:S06]  /*1ba0*/  @!P1 BRA `(.L_x_21) ;  /* 0x00000008006c9947 */ /* 0x000fec0003800000 */
[----:B------:R-:W-:-:S13]  /*1bb0*/  ISETP.NE.AND P1, PT, R148, 0x3, PT ;  /* 0x000000039400780c */ /* 0x000fda0003f25270 */
[----:B------:R-:W-:Y:S05]  /*1bc0*/  @!P1 BRA `(.L_x_22) ;  /* 0x0000000000049947 */ /* 0x000fea0003800000 */
[----:B------:R-:W-:Y:S01]  /*1bd0*/  BPT.TRAP 0x1 ;  /* 0x000000040000795c */ /* 0x000fe20000300000 */
.L_x_22:
[----:B------:R-:W-:Y:S01]  /*1be0*/  ULEA UR6, UR5, UR9, 0x3 ;  /* 0x0000000905067291 */ /* 0x000fe2000f8e183f */
[----:B0-----:R-:W-:-:S05]  /*1bf0*/  IMAD.U32 R18, RZ, RZ, UR4 ;  /* 0x00000004ff127e24 */ /* 0x001fca000f8e00ff */
[----:B------:R-:W-:-:S04]  /*1c00*/  SHF.L.U32 R18, R18, 0x1f, RZ ;  /* 0x0000001f12127819 */ /* 0x000fc800000006ff */
[----:B------:R0:W1:Y:S01]  /*1c10*/  SYNCS.PHASECHK.TRANS64.TRYWAIT P0, [UR6], R18 ;  /* 0x00000012ff0075a7 */ /* 0x0000620008000146 */
[----:B------:R-:W-:Y:S05]  /*1c20*/  @!P1 BRA `(.L_x_23) ;  /* 0x0000000000049947 */ /* 0x000fea0003800000 */
[----:B------:R-:W-:Y:S01]  /*1c30*/  BPT.TRAP 0x1 ;  /* 0x000000040000795c */ /* 0x000fe20000300000 */
.L_x_23:
[----:B-1----:R-:W-:Y:S05]  /*1c40*/  @P0 BRA `(.L_x_24) ;  /* 0x0000000000080947 */ /* 0x002fea0003800000 */
[----:B------:R-:W1:Y:S02]  /*1c50*/  SYNCS.PHASECHK.TRANS64.TRYWAIT P0, [UR6], R18 ;  /* 0x00000012ff0075a7 */ /* 0x000e640008000146 */
[----:B-1----:R-:W-:Y:S05]  /*1c60*/  @!P0 BRA `(.L_x_25) ;  /* 0x0000007800948947 */ /* 0x002fea0003800000 */
.L_x_24:
[----:B------:R-:W-:Y:S01]  /*1c70*/  UIADD3 UR6, UR9, 0x180, URZ ;  /* 0x0000018009067890 */ /* 0x000fe2000fffe03f */
[----:B------:R-:W-:Y:S01]  /*1c80*/  WARPGROUP.ARRIVE ;  /* 0x00000000000079c5 */ /* 0x000fe20000000000 */
[----:B------:R-:W-:Y:S01]  /*1c90*/  UIADD3 UR7, UR9, 0x12180, URZ ;  /* 0x0001218009077890 */ /* 0x000fe2000fffe03f */
[----:B------:R-:W-:Y:S01]  /*1ca0*/  CS2R R88, SRZ ;  /* 0x0000000000587805 */ /* 0x000fe2000001ff00 */
[----:B------:R-:W-:Y:S01]  /*1cb0*/  USHF.R.U32.HI UR6, URZ, 0x4, UR6 ;  /* 0x000000043f067899 */ /* 0x000fe20008011606 */
[----:B------:R-:W-:Y:S01]  /*1cc0*/  CS2R R22, SRZ ;  /* 0x0000000000167805 */ /* 0x000fe2000001ff00 */
[----:B------:R-:W-:Y:S01]  /*1cd0*/  USHF.R.U32.HI UR7, URZ, 0x4, UR7 ;  /* 0x000000043f077899 */ /* 0x000fe20008011607 */
[----:B------:R-:W-:Y:S01]  /*1ce0*/  CS2R R90, SRZ ;  /* 0x00000000005a7805 */ /* 0x000fe2000001ff00 */
[----:B------:R-:W-:Y:S01]  /*1cf0*/  ULOP3.LUT UR6, UR6, 0x3fff, URZ, 0xc0, !UPT ;  /* 0x00003fff06067892 */ /* 0x000fe2000f8ec03f */
[----:B------:R-:W-:Y:S01]  /*1d00*/  CS2R R92, SRZ ;  /* 0x00000000005c7805 */ /* 0x000fe2000001ff00 */
[----:B------:R-:W-:Y:S01]  /*1d10*/  ULOP3.LUT UR7, UR7, 0x3fff, URZ, 0xc0, !UPT ;  /* 0x00003fff07077892 */ /* 0x000fe2000f8ec03f */
[----:B------:R-:W-:Y:S01]  /*1d20*/  CS2R R94, SRZ ;  /* 0x00000000005e7805 */ /* 0x000fe2000001ff00 */
[----:B------:R-:W-:Y:S01]  /*1d30*/  ULOP3.LUT UR6, UR6, 0x10000, URZ, 0xfc, !UPT ;  /* 0x0001000006067892 */ /* 0x000fe2000f8efc3f */
[----:B------:R-:W-:Y:S01]  /*1d40*/  CS2R R96, SRZ ;  /* 0x0000000000607805 */ /* 0x000fe2000001ff00 */
[----:B------:R-:W-:Y:S01]  /*1d50*/  ULOP3.LUT UR7, UR7, 0x10000, URZ, 0xfc, !UPT ;  /* 0x0001000007077892 */ /* 0x000fe2000f8efc3f */
[----:B------:R-:W-:Y:S01]  /*1d60*/  CS2R R98, SRZ ;  /* 0x0000000000627805 */ /* 0x000fe2000001ff00 */
[----:B------:R-:W-:Y:S01]  /*1d70*/  ULEA UR6, UR5, UR6, 0x9 ;  /* 0x0000000605067291 */ /* 0x000fe2000f8e483f */
[----:B------:R-:W-:Y:S01]  /*1d80*/  CS2R R102, SRZ ;  /* 0x0000000000667805 */ /* 0x000fe2000001ff00 */
[----:B------:R-:W-:Y:S01]  /*1d90*/  ULEA UR7, UR5, UR7, 0xa ;  /* 0x0000000705077291 */ /* 0x000fe2000f8e503f */
[----:B------:R-:W-:Y:S01]  /*1da0*/  CS2R R100, SRZ ;  /* 0x0000000000647805 */ /* 0x000fe2000001ff00 */
[----:B------:R-:W-:Y:S01]  /*1db0*/  UMOV UR17, 0x40000040 ;  /* 0x4000004000117882 */ /* 0x000fe20000000000 */
[----:B------:R-:W-:Y:S01]  /*1dc0*/  UMOV UR19, 0x40000040 ;  /* 0x4000004000137882 */ /* 0x000fe20000000000 */
[----:B------:R-:W-:Y:S01]  /*1dd0*/  CS2R R104, SRZ ;  /* 0x0000000000687805 */ /* 0x000fe2000001ff00 */
[----:B------:R-:W-:Y:S01]  /*1de0*/  UMOV UR16, UR6 ;  /* 0x0000000600107c82 */ /* 0x000fe20008000000 */
[----:B------:R-:W-:Y:S01]  /*1df0*/  CS2R R106, SRZ ;  /* 0x00000000006a7805 */ /* 0x000fe2000001ff00 */
[----:B------:R-:W-:Y:S01]  /*1e00*/  UMOV UR18, UR7 ;  /* 0x0000000700127c82 */ /* 0x000fe20008000000 */
[----:B------:R-:W-:Y:S01]  /*1e10*/  CS2R R108, SRZ ;  /* 0x00000000006c7805 */ /* 0x000fe2000001ff00 */
[----:B------:R-:W-:Y:S01]  /*1e20*/  QGMMA.64x128x32.F32.E4M3.E4M3 R24, gdesc[UR16], RZ, !UPT ;  /* 0x01e00000101879f3 */ /* 0x000fe2000c7008ff */
[----:B------:R-:W-:Y:S01]  /*1e30*/  UIADD3 UR16, UR6, 0x2, URZ ;  /* 0x0000000206107890 */ /* 0x000fe2000fffe03f */
[----:B------:R-:W-:Y:S01]  /*1e40*/  CS2R R110, SRZ ;  /* 0x00000000006e7805 */ /* 0x000fe2000001ff00 */
[----:B------:R-:W-:Y:S01]  /*1e50*/  UIADD3 UR18, UR7, 0x2, URZ ;  /* 0x0000000207127890 */ /* 0x000fe2000fffe03f */
[----:B------:R-:W-:Y:S01]  /*1e60*/  CS2R R112, SRZ ;  /* 0x0000000000707805 */ /* 0x000fe2000001ff00 */
[----:B------:R-:W-:Y:S01]  /*1e70*/  UMOV UR17, 0x40000040 ;  /* 0x4000004000117882 */ /* 0x000fe20000000000 */
[----:B------:R-:W-:Y:S01]  /*1e80*/  UMOV UR19, 0x40000040 ;  /* 0x4000004000137882 */ /* 0x000fe20000000000 */
        /* <DEDUP_REMOVED lines=17> */
[----:B------:R-:W-:Y:S02]  /*1fa0*/  IMAD.MOV.U32 R149, RZ, RZ, RZ ;  /* 0x000000ffff957224 */ /* 0x000fe400078e00ff */
[----:B------:R-:W-:Y:S01]  /*1fb0*/  IMAD.MOV.U32 R151, RZ, RZ, RZ ;  /* 0x000000ffff977224 */ /* 0x000fe200078e00ff */
[----:B------:R-:W-:Y:S01]  /*1fc0*/  QGMMA.64x128x32.F32.E4M3.E4M3 R24, gdesc[UR16], R24 ;  /* 0x01e00000101879f3 */ /* 0x000fe20008700818 */
[----:B------:R-:W-:-:S02]  /*1fd0*/  UIADD3 UR16, UR6, 0x4, URZ ;  /* 0x0000000406107890 */ /* 0x000fc4000fffe03f */
[----:B------:R-:W-:Y:S01]  /*1fe0*/  UIADD3 UR18, UR7, 0x4, URZ ;  /* 0x0000000407127890 */ /* 0x000fe2000fffe03f */
[----:B------:R-:W-:Y:S01]  /*1ff0*/  UMOV UR17, 0x40000040 ;  /* 0x4000004000117882 */ /* 0x000fe20000000000 */
[----:B------:R-:W-:-:S07]  /*2000*/  UMOV UR19, 0x40000040 ;  /* 0x4000004000137882 */ /* 0x000fce0000000000 */
[----:B------:R-:W-:Y:S01]  /*2010*/  QGMMA.64x128x32.F32.E4M3.E4M3 R24, gdesc[UR16], R24 ;  /* 0x01e00000101879f3 */ /* 0x000fe20008700818 */
[----:B------:R-:W-:Y:S02]  /*2020*/  UIADD3 UR18, UR7, 0x6, URZ ;  /* 0x0000000607127890 */ /* 0x000fe4000fffe03f */
[----:B------:R-:W-:Y:S01]  /*2030*/  UIADD3 UR16, UR6, 0x6, URZ ;  /* 0x0000000606107890 */ /* 0x000fe2000fffe03f */
[----:B------:R-:W-:Y:S01]  /*2040*/  ULDC UR7, c[0x0][0x50c] ;  /* 0x0001430000077ab9 */ /* 0x000fe20000000800 */
[----:B------:R-:W-:Y:S01]  /*2050*/  UMOV UR17, 0x40000040 ;  /* 0x4000004000117882 */ /* 0x000fe20000000000 */
[----:B------:R-:W-:Y:S01]  /*2060*/  UISETP.NE.AND UP0, UPT, UR7, 0x4, UPT ;  /* 0x000000040700788c */ /* 0x000fe2000bf05270 */
[----:B------:R-:W-:Y:S01]  /*2070*/  UMOV UR19, 0x40000040 ;  /* 0x4000004000137882 */ /* 0x000fe20000000000 */
[----:B------:R-:W-:Y:S02]  /*2080*/  UMOV UR6, 0x4 ;  /* 0x0000000400067882 */ /* 0x000fe40000000000 */
[----:B------:R-:W-:-:S06]  /*2090*/  USEL UR7, URZ, 0x1, UP0 ;  /* 0x000000013f077887 */ /* 0x000fcc0008000000 */
[----:B------:R-:W-:Y:S01]  /*20a0*/  ISETP.NE.AND P0, PT, RZ, UR7, PT ;  /* 0x00000007ff007c0c */ /* 0x000fe2000bf05270 */
[----:B------:R-:W-:-:S12]  /*20b0*/  QGMMA.64x128x32.F32.E4M3.E4M3 R24, gdesc[UR16], R24, gsb0 ;  /* 0x01e00000101879f3 */ /* 0x000fd80008000818 */
[----:B------:R-:W-:Y:S05]  /*20c0*/  @!P0 BRA `(.L_x_26) ;  /* 0x0000000400088947 */ /* 0x000fea0003800000 */
[----:B------:R-:W-:Y:S02]  /*20d0*/  WARPGROUP.DEPBAR.LE gsb0, 0x0 ;  /* 0x00008000000079c5 */ /* 0x000fe40000010000 */
[----:B------:R-:W-:-:S01]  /*20e0*/  FADD R151, RZ, R24 ;  /* 0x00000018ff977221 */ /* 0x000fc20000000000 */
[----:B------:R-:W-:Y:S01]  /*20f0*/  FADD R146, RZ, R25 ;  /* 0x00000019ff927221 */ /* 0x000fe20000000000 */
        /* <DEDUP_REMOVED lines=62> */
[----:B------:R-:W-:-:S06]  /*24e0*/  UMOV UR6, URZ ;  /* 0x0000003f00067c82 */ /* 0x000fcc0008000000 */
.L_x_26:
[----:B------:R-:W-:-:S04]  /*24f0*/  UIADD3 UR20, UR5, 0x1, URZ ;  /* 0x0000000105147890 */ /* 0x000fc8000fffe03f */
[----:B------:R-:W-:-:S04]  /*2500*/  UISETP.NE.AND UP0, UPT, UR20, 0x9, UPT ;  /* 0x000000091400788c */ /* 0x000fc8000bf05270 */
[----:B------:R-:W-:Y:S02]  /*2510*/  USEL UR8, URZ, 0x1, UP0 ;  /* 0x000000013f087887 */ /* 0x000fe40008000000 */
[----:B------:R-:W-:Y:S02]  /*2520*/  USEL UR20, UR20, URZ, UP0 ;  /* 0x0000003f14147287 */ /* 0x000fe40008000000 */
[----:B------:R-:W-:-:S06]  /*2530*/  ULOP3.LUT UR8, UR4, UR8, URZ, 0x3c, !UPT ;  /* 0x0000000804087292 */ /* 0x000fcc000f8e3c3f */
[----:B------:R-:W-:Y:S01]  /*2540*/  IMAD.U32 R152, RZ, RZ, UR8 ;  /* 0x00000008ff987e24 */ /* 0x000fe2000f8e00ff */
[----:B------:R-:W-:-:S06]  /*2550*/  UMOV UR8, 0x1 ;  /* 0x0000000100087882 */ /* 0x000fcc0000000000 */
.L_x_21:
[----:B------:R-:W-:-:S06]  /*2560*/  UISETP.GE.AND UP0, UPT, UR10, 0x1, UPT ;  /* 0x000000010a00788c */ /* 0x000fcc000bf06270 */
[----:B------:R-:W-:-:S13]  /*2570*/  PLOP3.LUT P0, PT, PT, PT, UP0, 0x80, 0x0 ;  /* 0x000000000000781c */ /* 0x000fda0003f0f008 */
[----:B------:R-:W-:Y:S05]  /*2580*/  @!P0 BRA `(.L_x_27) ;  /* 0x0000000800388947 */ /* 0x000fea0003800000 */
[----:B01----:R-:W-:Y:S01]  /*2590*/  IMAD.U32 R18, RZ, RZ, UR10 ;  /* 0x0000000aff127e24 */ /* 0x003fe2000f8e00ff */
[----:B------:R-:W-:Y:S01]  /*25a0*/  ULDC UR24, c[0x0][0x50c] ;  /* 0x0001430000187ab9 */ /* 0x000fe20000000800 */
[----:B------:R-:W-:-:S07]  /*25b0*/  IMAD.U32 R19, RZ, RZ, UR5 ;  /* 0x00000005ff137e24 */ /* 0x000fce000f8e00ff */
.L_x_35:
[----:B------:R-:W-:-:S13]  /*25c0*/  ISETP.NE.AND P1, PT, R148, 0x3, PT ;  /* 0x000000039400780c */ /* 0x000fda0003f25270 */
[----:B------:R-:W-:Y:S05]  /*25d0*/  @!P1 BRA `(.L_x_28) ;  /* 0x0000000000049947 */ /* 0x000fea0003800000 */
[----:B------:R-:W-:Y:S01]  /*25e0*/  BPT.TRAP 0x1 ;  /* 0x000000040000795c */ /* 0x000fe20000300000 */
.L_x_28:
[----:B------:R-:W-:Y:S01]  /*25f0*/  ULEA UR16, UR20, UR9, 0x3 ;  /* 0x0000000914107291 */ /* 0x000fe2000f8e183f */
[----:B------:R-:W-:-:S08]  /*2600*/  SHF.L.U32 R20, R152, 0x1f, RZ ;  /* 0x0000001f98147819 */ /* 0x000fd000000006ff */
[----:B------:R0:W1:Y:S01]  /*2610*/  SYNCS.PHASECHK.TRANS64.TRYWAIT P0, [UR16], R20 ;  /* 0x00000014ff0075a7 */ /* 0x0000620008000150 */
[----:B------:R-:W-:Y:S05]  /*2620*/  @!P1 BRA `(.L_x_29) ;  /* 0x0000000000049947 */ /* 0x000fea0003800000 */
[----:B------:R-:W-:Y:S01]  /*2630*/  BPT.TRAP 0x1 ;  /* 0x000000040000795c */ /* 0x000fe20000300000 */
.L_x_29:
[----:B-1----:R-:W-:Y:S05]  /*2640*/  @P0 BRA `(.L_x_30) ;  /* 0x0000000000080947 */ /* 0x002fea0003800000 */
[----:B------:R-:W1:Y:S02]  /*2650*/  SYNCS.PHASECHK.TRANS64.TRYWAIT P0, [UR16], R20 ;  /* 0x00000014ff0075a7 */ /* 0x000e640008000150 */
[----:B-1----:R-:W-:Y:S05]  /*2660*/  @!P0 BRA `(.L_x_31) ;  /* 0x00000070002c8947 */ /* 0x002fea0003800000 */
.L_x_30:
[----:B------:R-:W-:Y:S01]  /*2670*/  UIADD3 UR16, UR9, 0x180, URZ ;  /* 0x0000018009107890 */ /* 0x000fe2000fffe03f */
[----:B------:R-:W-:Y:S01]  /*2680*/  WARPGROUP.ARRIVE ;  /* 0x00000000000079c5 */ /* 0x000fe20000000000 */
[----:B------:R-:W-:Y:S02]  /*2690*/  UIADD3 UR17, UR9, 0x12180, URZ ;  /* 0x0001218009117890 */ /* 0x000fe4000fffe03f */
[----:B------:R-:W-:Y:S02]  /*26a0*/  UISETP.NE.AND UP0, UPT, UR7, URZ, UPT ;  /* 0x0000003f0700728c */ /* 0x000fe4000bf05270 */
[----:B------:R-:W-:Y:S02]  /*26b0*/  USHF.R.U32.HI UR16, URZ, 0x4, UR16 ;  /* 0x000000043f107899 */ /* 0x000fe40008011610 */
[----:B------:R-:W-:Y:S02]  /*26c0*/  USHF.R.U32.HI UR17, URZ, 0x4, UR17 ;  /* 0x000000043f117899 */ /* 0x000fe40008011611 */
[----:B------:R-:W-:-:S02]  /*26d0*/  USEL UR8, UR8, URZ, !UP0 ;  /* 0x0000003f08087287 */ /* 0x000fc4000c000000 */
[----:B------:R-:W-:Y:S02]  /*26e0*/  ULOP3.LUT UR16, UR16, 0x3fff, URZ, 0xc0, !UPT ;  /* 0x00003fff10107892 */ /* 0x000fe4000f8ec03f */
[----:B------:R-:W-:Y:S02]  /*26f0*/  ULOP3.LUT UR17, UR17, 0x3fff, URZ, 0xc0, !UPT ;  /* 0x00003fff11117892 */ /* 0x000fe4000f8ec03f */
[----:B------:R-:W-:Y:S02]  /*2700*/  UISETP.NE.U32.AND UP0, UPT, UR8, URZ, UPT ;  /* 0x0000003f0800728c */ /* 0x000fe4000bf05070 */
[----:B------:R-:W-:Y:S02]  /*2710*/  ULOP3.LUT UR7, UR16, 0x10000, URZ, 0xfc, !UPT ;  /* 0x0001000010077892 */ /* 0x000fe4000f8efc3f */
[----:B------:R-:W-:Y:S02]  /*2720*/  ULOP3.LUT UR8, UR17, 0x10000, URZ, 0xfc, !UPT ;  /* 0x0001000011087892 */ /* 0x000fe4000f8efc3f */
[----:B------:R-:W-:-:S02]  /*2730*/  ULEA UR7, UR20, UR7, 0x9 ;  /* 0x0000000714077291 */ /* 0x000fc4000f8e483f */
[----:B------:R-:W-:Y:S01]  /*2740*/  ULEA UR8, UR20, UR8, 0xa ;  /* 0x0000000814087291 */ /* 0x000fe2000f8e503f */
[----:B------:R-:W-:Y:S01]  /*2750*/  UMOV UR17, 0x40000040 ;  /* 0x4000004000117882 */ /* 0x000fe20000000000 */
[----:B------:R-:W-:Y:S01]  /*2760*/  UMOV UR19, 0x40000040 ;  /* 0x4000004000137882 */ /* 0x000fe20000000000 */
[----:B------:R-:W-:Y:S02]  /*2770*/  UIADD3 UR6, UR6, 0x4, URZ ;  /* 0x0000000406067890 */ /* 0x000fe4000fffe03f */
[----:B------:R-:W-:Y:S02]  /*2780*/  UMOV UR16, UR7 ;  /* 0x0000000700107c82 */ /* 0x000fe40008000000 */
[----:B------:R-:W-:Y:S02]  /*2790*/  UMOV UR18, UR8 ;  /* 0x0000000800127c82 */ /* 0x000fe40008000000 */
[----:B------:R-:W-:Y:S01]  /*27a0*/  QGMMA.64x128x32.F32.E4M3.E4M3 R24, gdesc[UR16], R24, UP0 ;  /* 0x01e00000101879f3 */ /* 0x000fe2000bf00818 */
[----:B------:R-:W-:-:S02]  /*27b0*/  UIADD3 UR16, UR7, 0x2, URZ ;  /* 0x0000000207107890 */ /* 0x000fc4000fffe03f */
[----:B------:R-:W-:Y:S01]  /*27c0*/  UIADD3 UR18, UR8, 0x2, URZ ;  /* 0x0000000208127890 */ /* 0x000fe2000fffe03f */
[----:B------:R-:W-:Y:S01]  /*27d0*/  UMOV UR17, 0x40000040 ;  /* 0x4000004000117882 */ /* 0x000fe20000000000 */
[----:B------:R-:W-:Y:S01]  /*27e0*/  UMOV UR19, 0x40000040 ;  /* 0x4000004000137882 */ /* 0x000fe20000000000 */
[----:B------:R-:W-:-:S06]  /*27f0*/  UISETP.NE.AND UP0, UPT, UR6, UR24, UPT ;  /* 0x000000180600728c */ /* 0x000fcc000bf05270 */
[----:B------:R-:W-:Y:S01]  /*2800*/  QGMMA.64x128x32.F32.E4M3.E4M3 R24, gdesc[UR16], R24 ;  /* 0x01e00000101879f3 */ /* 0x000fe20008700818 */
[----:B------:R-:W-:Y:S02]  /*2810*/  UIADD3 UR16, UR7, 0x4, URZ ;  /* 0x0000000407107890 */ /* 0x000fe4000fffe03f */
[----:B------:R-:W-:Y:S01]  /*2820*/  UIADD3 UR18, UR8, 0x4, URZ ;  /* 0x0000000408127890 */ /* 0x000fe2000fffe03f */
[----:B------:R-:W-:Y:S01]  /*2830*/  UMOV UR17, 0x40000040 ;  /* 0x4000004000117882 */ /* 0x000fe20000000000 */
[----:B------:R-:W-:-:S07]  /*2840*/  UMOV UR19, 0x40000040 ;  /* 0x4000004000137882 */ /* 0x000fce0000000000 */
[----:B------:R-:W-:Y:S01]  /*2850*/  QGMMA.64x128x32.F32.E4M3.E4M3 R24, gdesc[UR16], R24 ;  /* 0x01e00000101879f3 */ /* 0x000fe20008700818 */
[----:B------:R-:W-:Y:S02]  /*2860*/  UIADD3 UR16, UR7, 0x6, URZ ;  /* 0x0000000607107890 */ /* 0x000fe4000fffe03f */
[----:B------:R-:W-:Y:S01]  /*2870*/  UIADD3 UR18, UR8, 0x6, URZ ;  /* 0x0000000608127890 */ /* 0x000fe2000fffe03f */
[----:B------:R-:W-:Y:S01]  /*2880*/  UMOV UR17, 0x40000040 ;  /* 0x4000004000117882 */ /* 0x000fe20000000000 */
[----:B------:R-:W-:Y:S01]  /*2890*/  UMOV UR19, 0x40000040 ;  /* 0x4000004000137882 */ /* 0x000fe20000000000 */
[----:B------:R-:W-:-:S06]  /*28a0*/  USEL UR7, URZ, 0x1, UP0 ;  /* 0x000000013f077887 */ /* 0x000fcc0008000000 */
[----:B------:R-:W-:Y:S01]  /*28b0*/  ISETP.NE.AND P0, PT, RZ, UR7, PT ;  /* 0x00000007ff007c0c */ /* 0x000fe2000bf05270 */
[----:B------:R-:W-:Y:S03]  /*28c0*/  QGMMA.64x128x32.F32.E4M3.E4M3 R24, gdesc[UR16], R24, gsb0 ;  /* 0x01e00000101879f3 */ /* 0x000fe60008000818 */
[----:B------:R-:W-:-:S09]  /*28d0*/  WARPGROUP.DEPBAR.LE gsb0, 0x1 ;  /* 0x00008000000079c5 */ /* 0x000fd20000010100 */
[----:B------:R-:W-:Y:S05]  /*28e0*/  @!P0 BRA `(.L_x_32) ;  /* 0x0000000400088947 */ /* 0x000fea0003800000 */
[----:B------:R-:W-:Y:S02]  /*28f0*/  WARPGROUP.DEPBAR.LE gsb0, 0x0 ;  /* 0x00008000000079c5 */ /* 0x000fe40000010000 */
[----:B------:R-:W-:-:S01]  /*2900*/  FADD R151, R24, R151 ;  /* 0x0000009718977221 */ /* 0x000fc20000000000 */
[----:B------:R-:W-:Y:S01]  /*2910*/  FADD R146, R25, R146 ;  /* 0x0000009219927221 */ /* 0x000fe20000000000 */
        /* <DEDUP_REMOVED lines=62> */
[----:B------:R-:W-:-:S06]  /*2d00*/  UMOV UR6, URZ ;  /* 0x0000003f00067c82 */ /* 0x000fcc0008000000 */
.L_x_32:
[----:B------:R-:W-:Y:S05]  /*2d10*/  @!P1 BRA `(.L_x_33) ;  /* 0x0000000000049947 */ /* 0x000fea0003800000 */
[----:B------:R-:W-:Y:S01]  /*2d20*/  BPT.TRAP 0x1 ;  /* 0x000000040000795c */ /* 0x000fe20000300000 */
.L_x_33:
[----:B------:R-:W-:-:S13]  /*2d30*/  ISETP.NE.AND P0, PT, R13, RZ, PT ;  /* 0x000000ff0d00720c */ /* 0x000fda0003f05270 */
[----:B01----:R-:W-:-:S05]  /*2d40*/  @P0 LEA R20, R19, UR9, 0x3 ;  /* 0x0000000913140c11 */ /* 0x003fca000f8e18ff */
[----:B------:R-:W-:-:S05]  /*2d50*/  @P0 VIADD R21, R20, 0x48 ;  /* 0x0000004814150836 */ /* 0x000fca0000000000 */
[----:B------:R-:W-:-:S04]  /*2d60*/  @P0 PRMT R21, R12, 0x654, R21 ;  /* 0x000006540c150816 */ /* 0x000fc80000000015 */
[----:B------:R0:W-:Y:S01]  /*2d70*/  @P0 SYNCS.ARRIVE.TRANS64.RED.A1T0 RZ, [R21+URZ], RZ ;  /* 0x000000ff15ff09a7 */ /* 0x0001e2000810043f */
[----:B------:R-:W-:-:S13]  /*2d80*/  ISETP.GT.U32.AND P0, PT, R7, 0x1, PT ;  /* 0x000000010700780c */ /* 0x000fda0003f04070 */
[----:B0-----:R-:W-:Y:S05]  /*2d90*/  @P0 BRA `(.L_x_34) ;  /* 0x0000000000040947 */ /* 0x001fea0003800000 */
[----:B------:R-:W-:Y:S01]  /*2da0*/  BPT.TRAP 0x1 ;  /* 0x000000040000795c */ /* 0x000fe20000300000 */
.L_x_34:
[----:B------:R-:W-:Y:S01]  /*2db0*/  UIADD3 UR20, UR20, 0x1, URZ ;  /* 0x0000000114147890 */ /* 0x000fe2000fffe03f */
[C---:B------:R-:W-:Y:S01]  /*2dc0*/  ISETP.GT.AND P1, PT, R18.reuse, 0x1, PT ;  /* 0x000000011200780c */ /* 0x040fe20003f24270 */
[----:B------:R-:W-:Y:S02]  /*2dd0*/  VIADD R19, R19, 0x1 ;  /* 0x0000000113137836 */ /* 0x000fe40000000000 */
[----:B------:R-:W-:Y:S01]  /*2de0*/  UISETP.NE.AND UP0, UPT, UR20, 0x9, UPT ;  /* 0x000000091400788c */ /* 0x000fe2000bf05270 */
[----:B------:R-:W-:Y:S02]  /*2df0*/  VIADD R18, R18, 0xffffffff ;  /* 0xffffffff12127836 */ /* 0x000fe40000000000 */
[C---:B------:R-:W-:Y:S01]  /*2e00*/  ISETP.NE.AND P0, PT, R19.reuse, 0x9, PT ;  /* 0x000000091300780c */ /* 0x040fe20003f05270 */
[----:B------:R-:W-:Y:S02]  /*2e10*/  USEL UR8, URZ, 0x1, UP0 ;  /* 0x000000013f087887 */ /* 0x000fe40008000000 */
[----:B------:R-:W-:Y:S01]  /*2e20*/  USEL UR20, UR20, URZ, UP0 ;  /* 0x0000003f14147287 */ /* 0x000fe20008000000 */
[----:B------:R-:W-:-:S03]  /*2e30*/  SEL R19, R19, RZ, P0 ;  /* 0x000000ff13137207 */ /* 0x000fc60000000000 */
[----:B------:R-:W-:Y:S01]  /*2e40*/  LOP3.LUT R152, R152, UR8, RZ, 0x3c, !PT ;  /* 0x0000000898987c12 */ /* 0x000fe2000f8e3cff */
[----:B------:R-:W-:Y:S01]  /*2e50*/  UMOV UR8, 0x1 ;  /* 0x0000000100087882 */ /* 0x000fe20000000000 */
[----:B------:R-:W-:Y:S06]  /*2e60*/  @P1 BRA `(.L_x_35) ;  /* 0xfffffff400d41947 */ /* 0x000fec000383ffff */
.L_x_27:
[----:B------:R-:W-:Y:S01]  /*2e70*/  UISETP.NE.AND UP0, UPT, UR6, URZ, UPT ;  /* 0x0000003f0600728c */ /* 0x000fe2000bf05270 */
[----:B01----:R-:W0:Y:S01]  /*2e80*/  LDC R18, c[0x0][0x28c] ;  /* 0x0000a300ff127b82 */ /* 0x003e220000000800 */
[----:B------:R-:W-:Y:S02]  /*2e90*/  IMAD.U32 R19, RZ, RZ, UR23 ;  /* 0x00000017ff137e24 */ /* 0x000fe4000f8e00ff */
[----:B------:R-:W-:-:S06]  /*2ea0*/  USEL UR6, URZ, 0x1, !UP0 ;  /* 0x000000013f067887 */ /* 0x000fcc000c000000 */
[----:B------:R-:W-:-:S13]  /*2eb0*/  ISETP.NE.AND P0, PT, RZ, UR6, PT ;  /* 0x00000006ff007c0c */ /* 0x000fda000bf05270 */
[----:B------:R-:W-:Y:S05]  /*2ec0*/  @!P0 BRA `(.L_x_36) ;  /* 0x0000000400048947 */ /* 0x000fea0003800000 */
[----:B------:R-:W-:Y:S02]  /*2ed0*/  WARPGROUP.DEPBAR.LE gsb0, 0x0 ;  /* 0x00008000000079c5 */ /* 0x000fe40000010000 */
[----:B------:R-:W-:Y:S01]  /*2ee0*/  FADD R151, R24, R151 ;  /* 0x0000009718977221 */ /* 0x000fe20000000000 */
        /* <DEDUP_REMOVED lines=62> */
[----:B------:R-:W-:-:S07]  /*32d0*/  FADD R88, R88, R87 ;  /* 0x0000005758587221 */ /* 0x000fce0000000000 */
.L_x_36:
[----:B0-----:R-:W-:Y:S01]  /*32e0*/  ISETP.GE.AND P0, PT, R18, 0x1, PT ;  /* 0x000000011200780c */ /* 0x001fe20003f06270 */
[----:B------:R0:W-:Y:S01]  /*32f0*/  SYNCS.ARRIVE.TRANS64.A1T0 RZ, [R19+UR22], RZ ;  /* 0x000000ff13ff79a7 */ /* 0x0001e20008100016 */
[----:B------:R-:W-:-:S11]  /*3300*/  WARPGROUP.DEPBAR.LE gsb0, 0x0 ;  /* 0x00008000000079c5 */ /* 0x000fd60000010000 */
[----:B------:R-:W-:Y:S05]  /*3310*/  @!P0 BRA `(.L_x_37) ;  /* 0x0000000000488947 */ /* 0x000fea0003800000 */
[----:B------:R-:W-:-:S13]  /*3320*/  ISETP.NE.AND P0, PT, R148, 0x3, PT ;  /* 0x000000039400780c */ /* 0x000fda0003f05270 */
[----:B------:R-:W-:Y:S05]  /*3330*/  @!P0 BRA `(.L_x_38) ;  /* 0x0000000000048947 */ /* 0x000fea0003800000 */
[----:B------:R-:W-:Y:S01]  /*3340*/  BPT.TRAP 0x1 ;  /* 0x000000040000795c */ /* 0x000fe20000300000 */
.L_x_38:
[----:B------:R-:W-:-:S13]  /*3350*/  ISETP.NE.AND P0, PT, R13, RZ, PT ;  /* 0x000000ff0d00720c */ /* 0x000fda0003f05270 */
[----:B------:R-:W-:-:S05]  /*3360*/  VOTEU.ANY UP0, P0 ;  /* 0x00000000003f7886 */ /* 0x000fca0000000100 */
[----:B------:R-:W-:-:S06]  /*3370*/  @UP0 UIADD3 UR6, UR10, UR5, URZ ;  /* 0x000000050a060290 */ /* 0x000fcc000fffe03f */
[----:B------:R-:W-:Y:S02]  /*3380*/  IMAD.U32 R18, RZ, RZ, UR6 ;  /* 0x00000006ff127e24 */ /* 0x000fe4000f8e00ff */
[----:B------:R-:W-:Y:S02]  /*3390*/  IMAD.U32 R21, RZ, RZ, UR6 ;  /* 0x00000006ff157e24 */ /* 0x000fe4000f8e00ff */
[----:B0-----:R-:W-:-:S05]  /*33a0*/  @P0 IMAD.WIDE.U32 R18, R18, 0x38e38e39, RZ ;  /* 0x38e38e3912120825 */ /* 0x001fca00078e00ff */
[----:B------:R-:W-:-:S05]  /*33b0*/  @P0 SHF.R.U32.HI R18, RZ, 0x1, R19 ;  /* 0x00000001ff120819 */ /* 0x000fca0000011613 */
[----:B------:R-:W-:-:S05]  /*33c0*/  @P0 IMAD R18, R18, -0x9, R21 ;  /* 0xfffffff712120824 */ /* 0x000fca00078e0215 */
[----:B------:R-:W-:-:S05]  /*33d0*/  @P0 LEA R18, R18, UR9, 0x3 ;  /* 0x0000000912120c11 */ /* 0x000fca000f8e18ff */
[----:B------:R-:W-:-:S05]  /*33e0*/  @P0 VIADD R19, R18, 0x48 ;  /* 0x0000004812130836 */ /* 0x000fca0000000000 */
[----:B------:R-:W-:-:S04]  /*33f0*/  @P0 PRMT R19, R12, 0x654, R19 ;  /* 0x000006540c130816 */ /* 0x000fc80000000013 */
[----:B------:R1:W-:Y:S01]  /*3400*/  @P0 SYNCS.ARRIVE.TRANS64.RED.A1T0 RZ, [R19+URZ], RZ ;  /* 0x000000ff13ff09a7 */ /* 0x0003e2000810043f */
[----:B------:R-:W-:-:S13]  /*3410*/  ISETP.GT.U32.AND P0, PT, R7, 0x1, PT ;  /* 0x000000010700780c */ /* 0x000fda0003f04070 */
[----:B-1----:R-:W-:Y:S05]  /*3420*/  @P0 BRA `(.L_x_37) ;  /* 0x0000000000040947 */ /* 0x002fea0003800000 */
[----:B------:R-:W-:Y:S01]  /*3430*/  BPT.TRAP 0x1 ;  /* 0x000000040000795c */ /* 0x000fe20000300000 */
.L_x_37:
[----:B------:R-:W-:Y:S01]  /*3440*/  SHF.L.U32 R18, R150, 0x1f, RZ ;  /* 0x0000001f96127819 */ /* 0x000fe200000006ff */
[----:B------:R-:W-:Y:S01]  /*3450*/  UIADD3 UR5, UR21, UR5, URZ ;  /* 0x0000000515057290 */ /* 0x000fe2000fffe03f */
[----:B------:R-:W1:Y:S01]  /*3460*/  LDC R29, c[0x0][0x288] ;  /* 0x0000a200ff1d7b82 */ /* 0x000e620000000800 */
[----:B------:R-:W-:Y:S01]  /*3470*/  UISETP.GE.U32.AND UP1, UPT, UR21, 0x9, UPT ;  /* 0x000000091500788c */ /* 0x000fe2000bf26070 */
[----:B------:R-:W-:Y:S01]  /*3480*/  IMAD.SHL.U32 R26, R16, 0x2, RZ ;  /* 0x00000002101a7824 */ /* 0x000fe200078e00ff */
[----:B------:R-:W-:Y:S02]  /*3490*/  UISETP.GT.U32.AND UP0, UPT, UR5, 0x8, UPT ;  /* 0x000000080500788c */ /* 0x000fe4000bf04070 */
[----:B------:R-:W-:Y:S02]  /*34a0*/  UIMAD.WIDE.U32 UR6, UR5, 0x38e38e39, URZ ;  /* 0x38e38e39050678a5 */ /* 0x000fe4000f8e003f */
[----:B------:R-:W-:Y:S01]  /*34b0*/  UISETP.LT.U32.AND UP0, UPT, UR21, 0x9, UP0 ;  /* 0x000000091500788c */ /* 0x000fe20008701070 */
[----:B------:R-:W4:Y:S01]  /*34c0*/  SYNCS.PHASECHK.TRANS64.TRYWAIT P0, [UR11+0x8], R18 ;  /* 0x00000812ff0075a7 */ /* 0x000f22000800014b */
[----:B------:R-:W-:Y:S01]  /*34d0*/  USHF.R.U32.HI UR6, URZ, 0x1, UR7 ;  /* 0x000000013f067899 */ /* 0x000fe20008011607 */
[----:B------:R-:W-:Y:S01]  /*34e0*/  SHF.R.S32.HI R27, RZ, 0x1f, R26 ;  /* 0x0000001fff1b7819 */ /* 0x000fe2000001141a */
[----:B------:R-:W-:-:S02]  /*34f0*/  USEL UR8, URZ, 0x1, !UP0 ;  /* 0x000000013f087887 */ /* 0x000fc4000c000000 */
[----:B------:R-:W-:Y:S02]  /*3500*/  UIMAD UR5, UR6, -0x9, UR5 ;  /* 0xfffffff7060578a4 */ /* 0x000fe4000f8e0205 */
[----:B------:R-:W-:-:S04]  /*3510*/  ULOP3.LUT UR4, UR4, UR8, URZ, 0x3c, !UPT ;  /* 0x0000000804047292 */ /* 0x000fc8000f8e3c3f */
[----:B------:R-:W-:Y:S01]  /*3520*/  @UP1 ULOP3.LUT UR4, UR4, 0x1, UR6, 0x78, !UPT ;  /* 0x0000000104041892 */ /* 0x000fe2000f8e7806 */
[----:B-1--4-:R-:W-:Y:S11]  /*3530*/  @!P0 BRA `(.L_x_39) ;  /* 0x0000006000908947 */ /* 0x012ff60003800000 */
.L_x_202:
[----:B------:R-:W-:Y:S01]  /*3540*/  IMAD.SHL.U32 R28, R6, 0x40, RZ ;  /* 0x00000040061c7824 */ /* 0x000fe200078e00ff */
[----:B------:R-:W-:Y:S01]  /*3550*/  ULDC UR8, c[0x0][0x284] ;  /* 0x0000a10000087ab9 */ /* 0x000fe20000000800 */
[----:B------:R-:W-:Y:S01]  /*3560*/  IMAD.SHL.U32 R33, R5, 0x80, RZ ;  /* 0x0000008005217824 */ /* 0x000fe200078e00ff */
[----:B------:R-:W-:Y:S01]  /*3570*/  SHF.R.S32.HI R34, RZ, 0x1f, R4 ;  /* 0x0000001fff227819 */ /* 0x000fe20000011404 */
[----:B------:R-:W-:Y:S01]  /*3580*/  ULDC.64 UR6, c[0x0][0x5d0] ;  /* 0x0001740000067ab9 */ /* 0x000fe20000000a00 */
[----:B------:R-:W-:Y:S01]  /*3590*/  ISETP.GE.AND P0, PT, R28, UR8, PT ;  /* 0x000000081c007c0c */ /* 0x000fe2000bf06270 */
[----:B0-----:R-:W-:Y:S01]  /*35a0*/  IMAD.WIDE.U32 R18, R4, UR6, R26 ;  /* 0x0000000604127c25 */ /* 0x001fe2000f8e001a */
[----:B------:R-:W-:Y:S02]  /*35b0*/  SHF.R.S32.HI R32, RZ, 0x1f, R33 ;  /* 0x0000001fff207819 */ /* 0x000fe40000011421 */
[C---:B------:R-:W-:Y:S01]  /*35c0*/  ISETP.GE.OR P0, PT, R33.reuse, R29, P0 ;  /* 0x0000001d2100720c */ /* 0x040fe20000706670 */
[----:B------:R-:W-:Y:S01]  /*35d0*/  IMAD R5, R34, UR6, RZ ;  /* 0x0000000622057c24 */ /* 0x000fe2000f8e02ff */
[----:B------:R-:W-:-:S03]  /*35e0*/  IADD3 R18, P1, R33, R18, RZ ;  /* 0x0000001221127210 */ /* 0x000fc60007f3e0ff */
[----:B------:R-:W-:-:S05]  /*35f0*/  IMAD R5, R4, UR7, R5 ;  /* 0x0000000704057c24 */ /* 0x000fca000f8e0205 */
[----:B------:R-:W-:-:S03]  /*3600*/  IADD3.X R19, R32, R19, R5, P1, !PT ;  /* 0x0000001320137210 */ /* 0x000fc60000ffe405 */
[----:B------:R-:W-:Y:S05]  /*3610*/  @P0 BRA `(.L_x_40) ;  /* 0x0000004400b80947 */ /* 0x000fea0003800000 */
[----:B------:R-:W0:Y:S01]  /*3620*/  LDC.64 R30, c[0x0][0x5c8] ;  /* 0x00017200ff1e7b82 */ /* 0x000e220000000a00 */
[----:B------:R-:W-:Y:S01]  /*3630*/  IMAD.WIDE R24, R6, 0x40, R10 ;  /* 0x0000004006187825 */ /* 0x000fe200078e020a */
[----:B------:R-:W-:Y:S01]  /*3640*/  ULDC.64 UR6, c[0x0][0x5c0] ;  /* 0x0001700000067ab9 */ /* 0x000fe20000000a00 */
[----:B------:R-:W-:Y:S02]  /*3650*/  BSSY B0, `(.L_x_40) ;  /* 0x000046a000007945 */ /* 0x000fe40003800000 */
[----:B------:R-:W-:-:S04]  /*3660*/  IMAD R6, R16, -0x2, R29 ;  /* 0xfffffffe10067824 */ /* 0x000fc800078e021d */
[----:B------:R-:W-:Y:S02]  /*3670*/  IMAD.IADD R6, R6, 0x1, -R33 ;  /* 0x0000000106067824 */ /* 0x000fe400078e0a21 */
[-C--:B0-----:R-:W-:Y:S02]  /*3680*/  IMAD R5, R25, R30.reuse, RZ ;  /* 0x0000001e19057224 */ /* 0x081fe400078e02ff */
[----:B------:R-:W-:-:S04]  /*3690*/  IMAD.WIDE.U32 R18, R24, R30, R18 ;  /* 0x0000001e18127225 */ /* 0x000fc800078e0012 */
[----:B------:R-:W-:Y:S01]  /*36a0*/  IMAD R21, R24, R31, R5 ;  /* 0x0000001f18157224 */ /* 0x000fe200078e0205 */
[----:B------:R-:W-:Y:S02]  /*36b0*/  LEA R5, P0, R30, R18, 0x3 ;  /* 0x000000121e057211 */ /* 0x000fe400078018ff */
[----:B------:R-:W-:Y:S01]  /*36c0*/  IADD3 R20, P1, R18, UR6, RZ ;  /* 0x0000000612147c10 */ /* 0x000fe2000ff3e0ff */
[----:B------:R-:W-:Y:S01]  /*36d0*/  IMAD.IADD R21, R19, 0x1, R21 ;  /* 0x0000000113157824 */ /* 0x000fe200078e0215 */
[----:B------:R-:W-:-:S04]  /*36e0*/  IADD3 R18, P3, R5, UR6, RZ ;  /* 0x0000000605127c10 */ /* 0x000fc8000ff7e0ff */
[----:B------:R-:W-:Y:S01]  /*36f0*/  LEA.HI.X R5, R30, R21, R31, 0x3, P0 ;  /* 0x000000151e057211 */ /* 0x000fe200000f1c1f */
[----:B------:R-:W-:Y:S01]  /*3700*/  IMAD.IADD R30, R17, 0x1, -R28 ;  /* 0x00000001111e7824 */ /* 0x000fe200078e0a1c */
[----:B---3-5:R-:W-:Y:S02]  /*3710*/  FSETP.NEU.AND P0, PT, R15, RZ, PT ;  /* 0x000000ff0f00720b */ /* 0x028fe40003f0d000 */
[----:B------:R-:W-:Y:S02]  /*3720*/  IADD3.X R21, R21, UR7, RZ, P1, !PT ;  /* 0x0000000715157c10 */ /* 0x000fe40008ffe4ff */
[----:B------:R-:W-:-:S09]  /*3730*/  IADD3.X R19, R5, UR7, RZ, P3, !PT ;  /* 0x0000000705137c10 */ /* 0x000fd20009ffe4ff */
[----:B------:R-:W-:Y:S05]  /*3740*/  @!P0 BRA `(.L_x_41) ;  /* 0x0000003400608947 */ /* 0x000fea0003800000 */
[----:B------:R-:W-:Y:S01]  /*3750*/  ULDC.64 UR6, c[0x0][0x5b8] ;  /* 0x00016e0000067ab9 */ /* 0x000fe20000000a00 */
[----:B------:R-:W-:Y:S01]  /*3760*/  ULDC.64 UR16, c[0x0][0x5a8] ;  /* 0x00016a0000107ab9 */ /* 0x000fe20000000a00 */
[----:B------:R-:W-:Y:S01]  /*3770*/  IMAD.WIDE.U32 R26, R4, UR6, R26 ;  /* 0x00000006041a7c25 */ /* 0x000fe2000f8e001a */
[----:B------:R-:W-:Y:S01]  /*3780*/  BSSY B1, `(.L_x_42) ;  /* 0x0000010000017945 */ /* 0x000fe20003800000 */
[----:B------:R-:W-:Y:S02]  /*3790*/  PRMT R28, RZ, 0x7610, R28 ;  /* 0x00007610ff1c7816 */ /* 0x000fe4000000001c */
[----:B------:R-:W-:Y:S01]  /*37a0*/  IMAD R5, R34, UR6, RZ ;  /* 0x0000000622057c24 */ /* 0x000fe2000f8e02ff */
[----:B------:R-:W-:-:S03]  /*37b0*/  IADD3 R26, P0, R33, R26, RZ ;  /* 0x0000001a211a7210 */ /* 0x000fc60007f1e0ff */
[----:B------:R-:W-:Y:S01]  /*37c0*/  IMAD R5, R4, UR7, R5 ;  /* 0x0000000704057c24 */ /* 0x000fe2000f8e0205 */
[----:B------:R-:W-:Y:S02]  /*37d0*/  ULDC.64 UR6, c[0x0][0x5b0] ;  /* 0x00016c0000067ab9 */ /* 0x000fe40000000a00 */
[----:B------:R-:W-:Y:S02]  /*37e0*/  IMAD R29, R25, UR6, RZ ;  /* 0x00000006191d7c24 */ /* 0x000fe4000f8e02ff */
[----:B------:R-:W-:Y:S02]  /*37f0*/  IADD3.X R27, R32, R27, R5, P0, !PT ;  /* 0x0000001b201b7210 */ /* 0x000fe400007fe405 */
[----:B------:R-:W-:Y:S01]  /*3800*/  ISETP.GE.AND P0, PT, R30, 0x1, PT ;  /* 0x000000011e00780c */ /* 0x000fe20003f06270 */
[C---:B------:R-:W-:Y:S02]  /*3810*/  IMAD R29, R24.reuse, UR7, R29 ;  /* 0x00000007181d7c24 */ /* 0x040fe4000f8e021d */
[----:B------:R-:W-:Y:S01]  /*3820*/  IMAD.WIDE.U32 R4, R24, UR6, R26 ;  /* 0x0000000618047c25 */ /* 0x000fe2000f8e001a */
[----:B------:R-:W-:-:S02]  /*3830*/  ISETP.LT.OR P4, PT, R6, 0x1, !P0 ;  /* 0x000000010600780c */ /* 0x000fc40004781670 */
[----:B------:R-:W-:-:S04]  /*3840*/  IADD3 R4, P1, R4, UR16, RZ ;  /* 0x0000001004047c10 */ /* 0x000fc8000ff3e0ff */
[----:B------:R-:W-:-:S07]  /*3850*/  IADD3.X R5, R5, UR17, R29, P1, !PT ;  /* 0x0000001105057c10 */ /* 0x000fce0008ffe41d */
[----:B------:R-:W-:Y:S05]  /*3860*/  @P4 BRA `(.L_x_43) ;  /* 0x0000000000044947 */ /* 0x000fea0003800000 */
[----:B------:R0:W5:Y:S02]  /*3870*/  LDG.E.U8 R28, desc[UR14][R4.64] ;  /* 0x0000000e041c7981 */ /* 0x000164000c1e1100 */
.L_x_43:
[----:B------:R-:W-:Y:S05]  /*3880*/  BSYNC B1 ;  /* 0x0000000000017941 */ /* 0x000fea0003800000 */
.L_x_42:
[----:B-----5:R-:W-:Y:S01]  /*3890*/  LOP3.LUT R28, R28, 0xff, RZ, 0xc0, !PT ;  /* 0x000000ff1c1c7812 */ /* 0x020fe200078ec0ff */
[----:B------:R-:W-:Y:S01]  /*38a0*/  BSSY B1, `(.L_x_44) ;  /* 0x000000b000017945 */ /* 0x000fe20003800000 */
[----:B------:R-:W-:Y:S02]  /*38b0*/  ISETP.LT.OR P3, PT, R6, 0x2, !P0 ;  /* 0x000000020600780c */ /* 0x000fe40004761670 */
[----:B------:R-:W-:-:S05]  /*38c0*/  F2FP.F16.E4M3.UNPACK_B R28, R28 ;  /* 0x0000001cff1c723e */ /* 0x000fca00020006ff */
[----:B------:R-:W-:-:S05]  /*38d0*/  HADD2.F32 R28, -RZ, R28.H0_H0 ;  /* 0x2000001cff1c7230 */ /* 0x000fca0000004100 */
[----:B------:R-:W-:-:S04]  /*38e0*/  FMUL R28, R28, R15 ;  /* 0x0000000f1c1c7220 */ /* 0x000fc80000400000 */
[----:B--2---:R-:W-:-:S05]  /*38f0*/  FFMA R28, R151, R14, R28 ;  /* 0x0000000e971c7223 */ /* 0x004fca000000001c */
[----:B------:R-:W-:Y:S02]  /*3900*/  F2FP.SATFINITE.E4M3.F32.PACK_AB_MERGE_C R29, RZ, R28, RZ ;  /* 0x0000001cff1d723e */ /* 0x000fe400048070ff */
[----:B------:R-:W-:-:S03]  /*3910*/  PRMT R28, RZ, 0x7610, R28 ;  /* 0x00007610ff1c7816 */ /* 0x000fc6000000001c */
[----:B------:R1:W-:Y:S01]  /*3920*/  @!P4 STG.E.U8 desc[UR14][R20.64], R29 ;  /* 0x0000001d1400c986 */ /* 0x0003e2000c10110e */
[----:B------:R-:W-:Y:S05]  /*3930*/  @P3 BRA `(.L_x_45) ;  /* 0x0000000000043947 */ /* 0x000fea0003800000 */
[----:B------:R2:W5:Y:S02]  /*3940*/  LDG.E.U8 R28, desc[UR14][R4.64+0x1] ;  /* 0x0000010e041c7981 */ /* 0x000564000c1e1100 */
.L_x_45:
[----:B------:R-:W-:Y:S05]  /*3950*/  BSYNC B1 ;  /* 0x0000000000017941 */ /* 0x000fea0003800000 */
.L_x_44:
[----:B-----5:R-:W-:Y:S01]  /*3960*/  LOP3.LUT R28, R28, 0xff, RZ, 0xc0, !PT ;  /* 0x000000ff1c1c7812 */ /* 0x020fe200078ec0ff */
[----:B------:R-:W-:Y:S01]  /*3970*/  BSSY B1, `(.L_x_46) ;  /* 0x0000013000017945 */ /* 0x000fe20003800000 */
[----:B-1----:R-:W-:Y:S02]  /*3980*/  IADD3 R29, P1, R24, 0x8, RZ ;  /* 0x00000008181d7810 */ /* 0x002fe40007f3e0ff */
[----:B------:R-:W-:-:S03]  /*3990*/  F2FP.F16.E4M3.UNPACK_B R28, R28 ;  /* 0x0000001cff1c723e */ /* 0x000fc600020006ff */
[----:B------:R-:W-:Y:S01]  /*39a0*/  IMAD.X R24, RZ, RZ, R25, P1 ;  /* 0x000000ffff187224 */ /* 0x000fe200008e0619 */
[----:B------:R-:W-:Y:S01]  /*39b0*/  ISETP.GE.AND P1, PT, R30, 0x9, PT ;  /* 0x000000091e00780c */ /* 0x000fe20003f26270 */
[----:B------:R-:W-:Y:S02]  /*39c0*/  HADD2.F32 R28, -RZ, R28.H0_H0 ;  /* 0x2000001cff1c7230 */ /* 0x000fe40000004100 */
[----:B------:R-:W-:Y:S01]  /*39d0*/  IMAD R24, R24, UR6, RZ ;  /* 0x0000000618187c24 */ /* 0x000fe2000f8e02ff */
[----:B------:R-:W-:Y:S01]  /*39e0*/  ISETP.LT.OR P5, PT, R6, 0x1, !P1 ;  /* 0x000000010600780c */ /* 0x000fe20004fa1670 */
[----:B------:R-:W-:-:S04]  /*39f0*/  IMAD.WIDE.U32 R26, R29, UR6, R26 ;  /* 0x000000061d1a7c25 */ /* 0x000fc8000f8e001a */
[----:B------:R-:W-:Y:S01]  /*3a00*/  FMUL R25, R28, R15 ;  /* 0x0000000f1c197220 */ /* 0x000fe20000400000 */
[----:B------:R-:W-:-:S03]  /*3a10*/  IMAD R29, R29, UR7, R24 ;  /* 0x000000071d1d7c24 */ /* 0x000fc6000f8e0218 */
[----:B------:R-:W-:Y:S01]  /*3a20*/  FFMA R25, R146, R14, R25 ;  /* 0x0000000e92197223 */ /* 0x000fe20000000019 */
[----:B------:R-:W-:Y:S02]  /*3a30*/  IADD3 R24, P4, R26, UR16, RZ ;  /* 0x000000101a187c10 */ /* 0x000fe4000ff9e0ff */
[----:B------:R-:W-:Y:S02]  /*3a40*/  PRMT R26, RZ, 0x7610, R26 ;  /* 0x00007610ff1a7816 */ /* 0x000fe4000000001a */
[----:B------:R-:W-:Y:S02]  /*3a50*/  F2FP.SATFINITE.E4M3.F32.PACK_AB_MERGE_C R31, RZ, R25, RZ ;  /* 0x00000019ff1f723e */ /* 0x000fe400048070ff */
[----:B------:R-:W-:-:S03]  /*3a60*/  IADD3.X R25, R27, UR17, R29, P4, !PT ;  /* 0x000000111b197c10 */ /* 0x000fc6000a7fe41d */
[----:B------:R1:W-:Y:S01]  /*3a70*/  @!P3 STG.E.U8 desc[UR14][R20.64+0x1], R31 ;  /* 0x0000011f1400b986 */ /* 0x0003e2000c10110e */
[----:B------:R-:W-:Y:S05]  /*3a80*/  @P5 BRA `(.L_x_47) ;  /* 0x0000000000045947 */ /* 0x000fea0003800000 */
[----:B------:R3:W5:Y:S02]  /*3a90*/  LDG.E.U8 R26, desc[UR14][R24.64] ;  /* 0x0000000e181a7981 */ /* 0x000764000c1e1100 */
.L_x_47:
[----:B------:R-:W-:Y:S05]  /*3aa0*/  BSYNC B1 ;  /* 0x0000000000017941 */ /* 0x000fea0003800000 */
.L_x_46:
[----:B-----5:R-:W-:Y:S01]  /*3ab0*/  LOP3.LUT R26, R26, 0xff, RZ, 0xc0, !PT ;  /* 0x000000ff1a1a7812 */ /* 0x020fe200078ec0ff */
[----:B------:R-:W-:Y:S01]  /*3ac0*/  BSSY B1, `(.L_x_48) ;  /* 0x000000b000017945 */ /* 0x000fe20003800000 */
[----:B------:R-:W-:Y:S02]  /*3ad0*/  ISETP.LT.OR P3, PT, R6, 0x2, !P1 ;  /* 0x000000020600780c */ /* 0x000fe40004f61670 */
[----:B------:R-:W-:-:S05]  /*3ae0*/  F2FP.F16.E4M3.UNPACK_B R26, R26 ;  /* 0x0000001aff1a723e */ /* 0x000fca00020006ff */
[----:B------:R-:W-:-:S05]  /*3af0*/  HADD2.F32 R26, -RZ, R26.H0_H0 ;  /* 0x2000001aff1a7230 */ /* 0x000fca0000004100 */
[----:B------:R-:W-:-:S04]  /*3b00*/  FMUL R26, R26, R15 ;  /* 0x0000000f1a1a7220 */ /* 0x000fc80000400000 */
[----:B------:R-:W-:-:S05]  /*3b10*/  FFMA R26, R149, R14, R26 ;  /* 0x0000000e951a7223 */ /* 0x000fca000000001a */
[----:B------:R-:W-:Y:S02]  /*3b20*/  F2FP.SATFINITE.E4M3.F32.PACK_AB_MERGE_C R27, RZ, R26, RZ ;  /* 0x0000001aff1b723e */ /* 0x000fe400048070ff */
[----:B------:R-:W-:-:S03]  /*3b30*/  PRMT R26, RZ, 0x7610, R26 ;  /* 0x00007610ff1a7816 */ /* 0x000fc6000000001a */
[----:B------:R4:W-:Y:S01]  /*3b40*/  @!P5 STG.E.U8 desc[UR14][R18.64], R27 ;  /* 0x0000001b1200d986 */ /* 0x0009e2000c10110e */
[----:B------:R-:W-:Y:S05]  /*3b50*/  @P3 BRA `(.L_x_49) ;  /* 0x0000000000043947 */ /* 0x000fea0003800000 */
[----:B------:R0:W5:Y:S02]  /*3b60*/  LDG.E.U8 R26, desc[UR14][R24.64+0x1] ;  /* 0x0000010e181a7981 */ /* 0x000164000c1e1100 */
.L_x_49:
[----:B------:R-:W-:Y:S05]  /*3b70*/  BSYNC B1 ;  /* 0x0000000000017941 */ /* 0x000fea0003800000 */
.L_x_48:
[----:B-----5:R-:W-:Y:S01]  /*3b80*/  LOP3.LUT R26, R26, 0xff, RZ, 0xc0, !PT ;  /* 0x000000ff1a1a7812 */ /* 0x020fe200078ec0ff */
[----:B------:R-:W-:Y:S01]  /*3b90*/  BSSY B1, `(.L_x_50) ;  /* 0x000000b000017945 */ /* 0x000fe20003800000 */
[----:B------:R-:W-:Y:S02]  /*3ba0*/  ISETP.LT.OR P4, PT, R6, 0x9, !P0 ;  /* 0x000000090600780c */ /* 0x000fe40004781670 */
[----:B------:R-:W-:-:S05]  /*3bb0*/  F2FP.F16.E4M3.UNPACK_B R26, R26 ;  /* 0x0000001aff1a723e */ /* 0x000fca00020006ff */
[----:B------:R-:W-:-:S05]  /*3bc0*/  HADD2.F32 R26, -RZ, R26.H0_H0 ;  /* 0x2000001aff1a7230 */ /* 0x000fca0000004100 */
[----:B----4-:R-:W-:Y:S01]  /*3bd0*/  FMUL R27, R26, R15 ;  /* 0x0000000f1a1b7220 */ /* 0x010fe20000400000 */
[----:B------:R-:W-:-:S03]  /*3be0*/  PRMT R26, RZ, 0x7610, R26 ;  /* 0x00007610ff1a7816 */ /* 0x000fc6000000001a */
[----:B------:R-:W-:-:S05]  /*3bf0*/  FFMA R27, R144, R14, R27 ;  /* 0x0000000e901b7223 */ /* 0x000fca000000001b */
[----:B------:R-:W-:-:S05]  /*3c00*/  F2FP.SATFINITE.E4M3.F32.PACK_AB_MERGE_C R27, RZ, R27, RZ ;  /* 0x0000001bff1b723e */ /* 0x000fca00048070ff */
[----:B------:R4:W-:Y:S01]  /*3c10*/  @!P3 STG.E.U8 desc[UR14][R18.64+0x1], R27 ;  /* 0x0000011b1200b986 */ /* 0x0009e2000c10110e */
[----:B------:R-:W-:Y:S05]  /*3c20*/  @P4 BRA `(.L_x_51) ;  /* 0x0000000000044947 */ /* 0x000fea0003800000 */
[----:B------:R0:W5:Y:S02]  /*3c30*/  LDG.E.U8 R26, desc[UR14][R4.64+0x8] ;  /* 0x0000080e041a7981 */ /* 0x000164000c1e1100 */
.L_x_51:
[----:B------:R-:W-:Y:S05]  /*3c40*/  BSYNC B1 ;  /* 0x0000000000017941 */ /* 0x000fea0003800000 */
.L_x_50:
[----:B-----5:R-:W-:Y:S01]  /*3c50*/  LOP3.LUT R26, R26, 0xff, RZ, 0xc0, !PT ;  /* 0x000000ff1a1a7812 */ /* 0x020fe200078ec0ff */
[----:B------:R-:W-:Y:S01]  /*3c60*/  BSSY B1, `(.L_x_52) ;  /* 0x000000b000017945 */ /* 0x000fe20003800000 */
[----:B------:R-:W-:Y:S02]  /*3c70*/  ISETP.LT.OR P3, PT, R6, 0xa, !P0 ;  /* 0x0000000a0600780c */ /* 0x000fe40004761670 */
[----:B------:R-:W-:-:S05]  /*3c80*/  F2FP.F16.E4M3.UNPACK_B R26, R26 ;  /* 0x0000001aff1a723e */ /* 0x000fca00020006ff */
[----:B------:R-:W-:-:S05]  /*3c90*/  HADD2.F32 R26, -RZ, R26.H0_H0 ;  /* 0x2000001aff1a7230 */ /* 0x000fca0000004100 */
[----:B------:R-:W-:-:S04]  /*3ca0*/  FMUL R26, R26, R15 ;  /* 0x0000000f1a1a7220 */ /* 0x000fc80000400000 */
[----:B------:R-:W-:-:S05]  /*3cb0*/  FFMA R26, R147, R14, R26 ;  /* 0x0000000e931a7223 */ /* 0x000fca000000001a */
[----:B----4-:R-:W-:Y:S02]  /*3cc0*/  F2FP.SATFINITE.E4M3.F32.PACK_AB_MERGE_C R27, RZ, R26, RZ ;  /* 0x0000001aff1b723e */ /* 0x010fe400048070ff */
[----:B------:R-:W-:-:S03]  /*3cd0*/  PRMT R26, RZ, 0x7610, R26 ;  /* 0x00007610ff1a7816 */ /* 0x000fc6000000001a */
[----:B------:R4:W-:Y:S01]  /*3ce0*/  @!P4 STG.E.U8 desc[UR14][R20.64+0x8], R27 ;  /* 0x0000081b1400c986 */ /* 0x0009e2000c10110e */
[----:B------:R-:W-:Y:S05]  /*3cf0*/  @P3 BRA `(.L_x_53) ;  /* 0x0000000000043947 */ /* 0x000fea0003800000 */
[----:B------:R0:W5:Y:S02]  /*3d00*/  LDG.E.U8 R26, desc[UR14][R4.64+0x9] ;  /* 0x0000090e041a7981 */ /* 0x000164000c1e1100 */
.L_x_53:
[----:B------:R-:W-:Y:S05]  /*3d10*/  BSYNC B1 ;  /* 0x0000000000017941 */ /* 0x000fea0003800000 */
.L_x_52:
        /* <DEDUP_REMOVED lines=12> */
.L_x_55:
[----:B------:R-:W-:Y:S05]  /*3de0*/  BSYNC B1 ;  /* 0x0000000000017941 */ /* 0x000fea0003800000 */
.L_x_54:
        /* <DEDUP_REMOVED lines=12> */
.L_x_57:
[----:B------:R-:W-:Y:S05]  /*3eb0*/  BSYNC B1 ;  /* 0x0000000000017941 */ /* 0x000fea0003800000 */
.L_x_56:
        /* <DEDUP_REMOVED lines=12> */
.L_x_59:
[----:B------:R-:W-:Y:S05]  /*3f80*/  BSYNC B1 ;  /* 0x0000000000017941 */ /* 0x000fea0003800000 */
.L_x_58:
        /* <DEDUP_REMOVED lines=12> */
.L_x_61:
[----:B------:R-:W-:Y:S05]  /*4050*/  BSYNC B1 ;  /* 0x0000000000017941 */ /* 0x000fea0003800000 */
.L_x_60:
        /* <DEDUP_REMOVED lines=12> */
.L_x_63:
[----:B------:R-:W-:Y:S05]  /*4120*/  BSYNC B1 ;  /* 0x0000000000017941 */ /* 0x000fea0003800000 */
.L_x_62:
        /* <DEDUP_REMOVED lines=12> */
.L_x_65:
[----:B------:R-:W-:Y:S05]  /*41f0*/  BSYNC B1 ;  /* 0x0000000000017941 */ /* 0x000fea0003800000 */
.L_x_64:
        /* <DEDUP_REMOVED lines=12> */
.L_x_67:
[----:B------:R-:W-:Y:S05]  /*42c0*/  BSYNC B1 ;  /* 0x0000000000017941 */ /* 0x000fea0003800000 */
.L_x_66:
        /* <DEDUP_REMOVED lines=12> */
.L_x_69:
[----:B------:R-:W-:Y:S05]  /*4390*/  BSYNC B1 ;  /* 0x0000000000017941 */ /* 0x000fea0003800000 */
.L_x_68:
        /* <DEDUP_REMOVED lines=12> */
.L_x_71:
[----:B------:R-:W-:Y:S05]  /*4460*/  BSYNC B1 ;  /* 0x0000000000017941 */ /* 0x000fea0003800000 */
.L_x_70:
        /* <DEDUP_REMOVED lines=12> */
.L_x_73:
[----:B------:R-:W-:Y:S05]  /*4530*/  BSYNC B1 ;  /* 0x0000000000017941 */ /* 0x000fea0003800000 */
.L_x_72:
        /* <DEDUP_REMOVED lines=12> */
.L_x_75:
[----:B------:R-:W-:Y:S05]  /*4600*/  BSYNC B1 ;  /* 0x0000000000017941 */ /* 0x000fea0003800000 */
.L_x_74:
        /* <DEDUP_REMOVED lines=12> */
.L_x_77:
[----:B------:R-:W-:Y:S05]  /*46d0*/  BSYNC B1 ;  /* 0x0000000000017941 */ /* 0x000fea0003800000 */
.L_x_76:
        /* <DEDUP_REMOVED lines=12> */
.L_x_79:
[----:B------:R-:W-:Y:S05]  /*47a0*/  BSYNC B1 ;  /* 0x0000000000017941 */ /* 0x000fea0003800000 */
.L_x_78:
        /* <DEDUP_REMOVED lines=12> */
.L_x_81:
[----:B------:R-:W-:Y:S05]  /*4870*/  BSYNC B1 ;  /* 0x0000000000017941 */ /* 0x000fea0003800000 */
.L_x_80:
        /* <DEDUP_REMOVED lines=12> */
.L_x_83:
[----:B------:R-:W-:Y:S05]  /*4940*/  BSYNC B1 ;  /* 0x0000000000017941 */ /* 0x000fea0003800000 */
.L_x_82:
        /* <DEDUP_REMOVED lines=12> */
.L_x_85:
[----:B------:R-:W-:Y:S05]  /*4a10*/  BSYNC B1 ;  /* 0x0000000000017941 */ /* 0x000fea0003800000 */
.L_x_84:
        /* <DEDUP_REMOVED lines=12> */
.L_x_87:
[----:B------:R-:W-:Y:S05]  /*4ae0*/  BSYNC B1 ;  /* 0x0000000000017941 */ /* 0x000fea0003800000 */
.L_x_86:
        /* <DEDUP_REMOVED lines=12> */
.L_x_89:
[----:B------:R-:W-:Y:S05]  /*4bb0*/  BSYNC B1 ;  /* 0x0000000000017941 */ /* 0x000fea0003800000 */
.L_x_88:
        /* <DEDUP_REMOVED lines=12> */
.L_x_91:
[----:B------:R-:W-:Y:S05]  /*4c80*/  BSYNC B1 ;  /* 0x0000000000017941 */ /* 0x000fea0003800000 */
.L_x_90:
        /* <DEDUP_REMOVED lines=12> */
.L_x_93:
[----:B------:R-:W-:Y:S05]  /*4d50*/  BSYNC B1 ;  /* 0x0000000000017941 */ /* 0x000fea0003800000 */
.L_x_92:
        /* <DEDUP_REMOVED lines=12> */
.L_x_95:
[----:B------:R-:W-:Y:S05]  /*4e20*/  BSYNC B1 ;  /* 0x0000000000017941 */ /* 0x000fea0003800000 */
.L_x_94:
        /* <DEDUP_REMOVED lines=12> */
.L_x_97:
[----:B------:R-:W-:Y:S05]  /*4ef0*/  BSYNC B1 ;  /* 0x0000000000017941 */ /* 0x000fea0003800000 */
.L_x_96:
        /* <DEDUP_REMOVED lines=12> */
.L_x_99:
[----:B------:R-:W-:Y:S05]  /*4fc0*/  BSYNC B1 ;  /* 0x0000000000017941 */ /* 0x000fea0003800000 */
.L_x_98:
        /* <DEDUP_REMOVED lines=12> */
.L_x_101:
[----:B------:R-:W-:Y:S05]  /*5090*/  BSYNC B1 ;  /* 0x0000000000017941 */ /* 0x000fea0003800000 */
.L_x_100:
        /* <DEDUP_REMOVED lines=12> */
.L_x_103:
[----:B------:R-:W-:Y:S05]  /*5160*/  BSYNC B1 ;  /* 0x0000000000017941 */ /* 0x000fea0003800000 */
.L_x_102:
        /* <DEDUP_REMOVED lines=12> */
.L_x_105:
[----:B------:R-:W-:Y:S05]  /*5230*/  BSYNC B1 ;  /* 0x0000000000017941 */ /* 0x000fea0003800000 */
.L_x_104:
        /* <DEDUP_REMOVED lines=12> */
.L_x_107:
[----:B------:R-:W-:Y:S05]  /*5300*/  BSYNC B1 ;  /* 0x0000000000017941 */ /* 0x000fea0003800000 */
.L_x_106:
        /* <DEDUP_REMOVED lines=12> */
.L_x_109:
[----:B------:R-:W-:Y:S05]  /*53d0*/  BSYNC B1 ;  /* 0x0000000000017941 */ /* 0x000fea0003800000 */
.L_x_108:
        /* <DEDUP_REMOVED lines=12> */
.L_x_111:
[----:B------:R-:W-:Y:S05]  /*54a0*/  BSYNC B1 ;  /* 0x0000000000017941 */ /* 0x000fea0003800000 */
.L_x_110:
        /* <DEDUP_REMOVED lines=12> */
.L_x_113:
[----:B------:R-:W-:Y:S05]  /*5570*/  BSYNC B1 ;  /* 0x0000000000017941 */ /* 0x000fea0003800000 */
.L_x_112:
        /* <DEDUP_REMOVED lines=12> */
.L_x_115:
[----:B------:R-:W-:Y:S05]  /*5640*/  BSYNC B1 ;  /* 0x0000000000017941 */ /* 0x000fea0003800000 */
.L_x_114:
        /* <DEDUP_REMOVED lines=12> */
.L_x_117:
[----:B------:R-:W-:Y:S05]  /*5710*/  BSYNC B1 ;  /* 0x0000000000017941 */ /* 0x000fea0003800000 */
.L_x_116:
        /* <DEDUP_REMOVED lines=12> */
.L_x_119:
[----:B------:R-:W-:Y:S05]  /*57e0*/  BSYNC B1 ;  /* 0x0000000000017941 */ /* 0x000fea0003800000 */
.L_x_118:
        /* <DEDUP_REMOVED lines=12> */
.L_x_121:
[----:B------:R-:W-:Y:S05]  /*58b0*/  BSYNC B1 ;  /* 0x0000000000017941 */ /* 0x000fea0003800000 */
.L_x_120:
        /* <DEDUP_REMOVED lines=12> */
.L_x_123:
[----:B------:R-:W-:Y:S05]  /*5980*/  BSYNC B1 ;  /* 0x0000000000017941 */ /* 0x000fea0003800000 */
.L_x_122:
        /* <DEDUP_REMOVED lines=12> */
.L_x_125:
[----:B------:R-:W-:Y:S05]  /*5a50*/  BSYNC B1 ;  /* 0x0000000000017941 */ /* 0x000fea0003800000 */
.L_x_124:
        /* <DEDUP_REMOVED lines=12> */
.L_x_127:
[----:B------:R-:W-:Y:S05]  /*5b20*/  BSYNC B1 ;  /* 0x0000000000017941 */ /* 0x000fea0003800000 */
.L_x_126:
        /* <DEDUP_REMOVED lines=12> */
.L_x_129:
[----:B------:R-:W-:Y:S05]  /*5bf0*/  BSYNC B1 ;  /* 0x0000000000017941 */ /* 0x000fea0003800000 */
.L_x_128:
        /* <DEDUP_REMOVED lines=12> */
.L_x_131:
[----:B------:R-:W-:Y:S05]  /*5cc0*/  BSYNC B1 ;  /* 0x0000000000017941 */ /* 0x000fea0003800000 */
.L_x_130:
        /* <DEDUP_REMOVED lines=12> */
.L_x_133:
[----:B------:R-:W-:Y:S05]  /*5d90*/  BSYNC B1 ;  /* 0x0000000000017941 */ /* 0x000fea0003800000 */
.L_x_132:
        /* <DEDUP_REMOVED lines=12> */
.L_x_135:
[----:B------:R-:W-:Y:S05]  /*5e60*/  BSYNC B1 ;  /* 0x0000000000017941 */ /* 0x000fea0003800000 */
.L_x_134:
        /* <DEDUP_REMOVED lines=12> */
.L_x_137:
[----:B------:R-:W-:Y:S05]  /*5f30*/  BSYNC B1 ;  /* 0x0000000000017941 */ /* 0x000fea0003800000 */
.L_x_136:
        /* <DEDUP_REMOVED lines=12> */
.L_x_139:
[----:B------:R-:W-:Y:S05]  /*6000*/  BSYNC B1 ;  /* 0x0000000000017941 */ /* 0x000fea0003800000 */
.L_x_138:
        /* <DEDUP_REMOVED lines=12> */
.L_x_141:
[----:B------:R-:W-:Y:S05]  /*60d0*/  BSYNC B1 ;  /* 0x0000000000017941 */ /* 0x000fea0003800000 */
.L_x_140:
        /* <DEDUP_REMOVED lines=12> */
.L_x_143:
[----:B------:R-:W-:Y:S05]  /*61a0*/  BSYNC B1 ;  /* 0x0000000000017941 */ /* 0x000fea0003800000 */
.L_x_142:
        /* <DEDUP_REMOVED lines=12> */
.L_x_145:
[----:B------:R-:W-:Y:S05]  /*6270*/  BSYNC B1 ;  /* 0x0000000000017941 */ /* 0x000fea0003800000 */
.L_x_144:
        /* <DEDUP_REMOVED lines=12> */
.L_x_147:
[----:B------:R-:W-:Y:S05]  /*6340*/  BSYNC B1 ;  /* 0x0000000000017941 */ /* 0x000fea0003800000 */
.L_x_146:
        /* <DEDUP_REMOVED lines=12> */
.L_x_149:
[----:B------:R-:W-:Y:S05]  /*6410*/  BSYNC B1 ;  /* 0x0000000000017941 */ /* 0x000fea0003800000 */
.L_x_148:
        /* <DEDUP_REMOVED lines=12> */
.L_x_151:
[----:B------:R-:W-:Y:S05]  /*64e0*/  BSYNC B1 ;  /* 0x0000000000017941 */ /* 0x000fea0003800000 */
.L_x_150:
        /* <DEDUP_REMOVED lines=12> */
.L_x_153:
[----:B------:R-:W-:Y:S05]  /*65b0*/  BSYNC B1 ;  /* 0x0000000000017941 */ /* 0x000fea0003800000 */
.L_x_152:
        /* <DEDUP_REMOVED lines=12> */
.L_x_155:
[----:B------:R-:W-:Y:S05]  /*6680*/  BSYNC B1 ;  /* 0x0000000000017941 */ /* 0x000fea0003800000 */
.L_x_154:
        /* <DEDUP_REMOVED lines=12> */
.L_x_157:
[----:B------:R-:W-:Y:S05]  /*6750*/  BSYNC B1 ;  /* 0x0000000000017941 */ /* 0x000fea0003800000 */
.L_x_156:
        /* <DEDUP_REMOVED lines=12> */
.L_x_159:
[----:B------:R-:W-:Y:S05]  /*6820*/  BSYNC B1 ;  /* 0x0000000000017941 */ /* 0x000fea0003800000 */
.L_x_158:
        /* <DEDUP_REMOVED lines=12> */
.L_x_161:
[----:B------:R-:W-:Y:S05]  /*68f0*/  BSYNC B1 ;  /* 0x0000000000017941 */ /* 0x000fea0003800000 */
.L_x_160:
        /* <DEDUP_REMOVED lines=12> */
.L_x_163:
[----:B------:R-:W-:Y:S05]  /*69c0*/  BSYNC B1 ;  /* 0x0000000000017941 */ /* 0x000fea0003800000 */
.L_x_162:
[----:B-----5:R-:W-:Y:S01]  /*69d0*/  LOP3.LUT R26, R26, 0xff, RZ, 0xc0, !PT ;  /* 0x000000ff1a1a7812 */ /* 0x020fe200078ec0ff */
[----:B------:R-:W-:Y:S01]  /*69e0*/  BSSY B1, `(.L_x_164) ;  /* 0x000000b000017945 */ /* 0x000fe20003800000 */
[----:B------:R-:W-:Y:S02]  /*69f0*/  ISETP.LT.OR P0, PT, R6, 0x7a, !P0 ;  /* 0x0000007a0600780c */ /* 0x000fe40004701670 */
[----:B------:R-:W-:-:S05]  /*6a00*/  F2FP.F16.E4M3.UNPACK_B R26, R26 ;  /* 0x0000001aff1a723e */ /* 0x000fca00020006ff */
[----:B------:R-:W-:-:S05]  /*6a10*/  HADD2.F32 R26, -RZ, R26.H0_H0 ;  /* 0x2000001aff1a7230 */ /* 0x000fca0000004100 */
[----:B------:R-:W-:-:S04]  /*6a20*/  FMUL R26, R26, R15 ;  /* 0x0000000f1a1a7220 */ /* 0x000fc80000400000 */
[----:B------:R-:W-:Y:S01]  /*6a30*/  FFMA R26, R23, R14, R26 ;  /* 0x0000000e171a7223 */ /* 0x000fe2000000001a */
[----:B------:R-:W-:-:S04]  /*6a40*/  PRMT R23, RZ, 0x7610, R23 ;  /* 0x00007610ff177816 */ /* 0x000fc80000000017 */
[----:B----4-:R-:W-:-:S05]  /*6a50*/  F2FP.SATFINITE.E4M3.F32.PACK_AB_MERGE_C R27, RZ, R26, RZ ;  /* 0x0000001aff1b723e */ /* 0x010fca00048070ff */
[----:B------:R4:W-:Y:S01]  /*6a60*/  @!P4 STG.E.U8 desc[UR14][R20.64+0x78], R27 ;  /* 0x0000781b1400c986 */ /* 0x0009e2000c10110e */
[----:B------:R-:W-:Y:S05]  /*6a70*/  @P0 BRA `(.L_x_165) ;  /* 0x0000000000040947 */ /* 0x000fea0003800000 */
[----:B------:R0:W5:Y:S02]  /*6a80*/  LDG.E.U8 R23, desc[UR14][R4.64+0x79] ;  /* 0x0000790e04177981 */ /* 0x000164000c1e1100 */
.L_x_165:
[----:B------:R-:W-:Y:S05]  /*6a90*/  BSYNC B1 ;  /* 0x0000000000017941 */ /* 0x000fea0003800000 */
.L_x_164:
[----:B-----5:R-:W-:Y:S01]  /*6aa0*/  LOP3.LUT R23, R23, 0xff, RZ, 0xc0, !PT ;  /* 0x000000ff17177812 */ /* 0x020fe200078ec0ff */
[----:B------:R-:W-:Y:S01]  /*6ab0*/  BSSY B1, `(.L_x_166) ;  /* 0x000000b000017945 */ /* 0x000fe20003800000 */
[----:B------:R-:W-:Y:S02]  /*6ac0*/  ISETP.LT.OR P3, PT, R6, 0x79, !P1 ;  /* 0x000000790600780c */ /* 0x000fe40004f61670 */
[----:B------:R-:W-:-:S05]  /*6ad0*/  F2FP.F16.E4M3.UNPACK_B R23, R23 ;  /* 0x00000017ff17723e */ /* 0x000fca00020006ff */
[----:B0-2---:R-:W-:-:S05]  /*6ae0*/  HADD2.F32 R4, -RZ, R23.H0_H0 ;  /* 0x20000017ff047230 */ /* 0x005fca0000004100 */
[----:B------:R-:W-:Y:S01]  /*6af0*/  FMUL R5, R4, R15 ;  /* 0x0000000f04057220 */ /* 0x000fe20000400000 */
[----:B------:R-:W-:-:S03]  /*6b00*/  PRMT R4, RZ, 0x7610, R4 ;  /* 0x00007610ff047816 */ /* 0x000fc60000000004 */
[----:B------:R-:W-:-:S05]  /*6b10*/  FFMA R5, R22, R14, R5 ;  /* 0x0000000e16057223 */ /* 0x000fca0000000005 */
[----:B------:R-:W-:-:S05]  /*6b20*/  F2FP.SATFINITE.E4M3.F32.PACK_AB_MERGE_C R5, RZ, R5, RZ ;  /* 0x00000005ff05723e */ /* 0x000fca00048070ff */
[----:B------:R0:W-:Y:S01]  /*6b30*/  @!P0 STG.E.U8 desc[UR14][R20.64+0x79], R5 ;  /* 0x0000790514008986 */ /* 0x0001e2000c10110e */
[----:B------:R-:W-:Y:S05]  /*6b40*/  @P3 BRA `(.L_x_167) ;  /* 0x0000000000043947 */ /* 0x000fea0003800000 */
[----:B------:R2:W5:Y:S02]  /*6b50*/  LDG.E.U8 R4, desc[UR14][R24.64+0x78] ;  /* 0x0000780e18047981 */ /* 0x000564000c1e1100 */
.L_x_167:
[----:B------:R-:W-:Y:S05]  /*6b60*/  BSYNC B1 ;  /* 0x0000000000017941 */ /* 0x000fea0003800000 */
.L_x_166:
[----:B-----5:R-:W-:Y:S01]  /*6b70*/  LOP3.LUT R4, R4, 0xff, RZ, 0xc0, !PT ;  /* 0x000000ff04047812 */ /* 0x020fe200078ec0ff */
[----:B------:R-:W-:Y:S01]  /*6b80*/  BSSY B1, `(.L_x_168) ;  /* 0x000000b000017945 */ /* 0x000fe20003800000 */
[----:B------:R-:W-:Y:S02]  /*6b90*/  ISETP.LT.OR P1, PT, R6, 0x7a, !P1 ;  /* 0x0000007a0600780c */ /* 0x000fe40004f21670 */
[----:B------:R-:W-:-:S05]  /*6ba0*/  F2FP.F16.E4M3.UNPACK_B R4, R4 ;  /* 0x00000004ff04723e */ /* 0x000fca00020006ff */
[----:B------:R-:W-:-:S05]  /*6bb0*/  HADD2.F32 R4, -RZ, R4.H0_H0 ;  /* 0x20000004ff047230 */ /* 0x000fca0000004100 */
[----:B------:R-:W-:-:S04]  /*6bc0*/  FMUL R4, R4, R15 ;  /* 0x0000000f04047220 */ /* 0x000fc80000400000 */
[----:B------:R-:W-:-:S05]  /*6bd0*/  FFMA R4, R89, R14, R4 ;  /* 0x0000000e59047223 */ /* 0x000fca0000000004 */
[----:B0-----:R-:W-:Y:S02]  /*6be0*/  F2FP.SATFINITE.E4M3.F32.PACK_AB_MERGE_C R5, RZ, R4, RZ ;  /* 0x00000004ff05723e */ /* 0x001fe400048070ff */
[----:B------:R-:W-:-:S03]  /*6bf0*/  PRMT R4, RZ, 0x7610, R4 ;  /* 0x00007610ff047816 */ /* 0x000fc60000000004 */
[----:B------:R0:W-:Y:S01]  /*6c00*/  @!P3 STG.E.U8 desc[UR14][R18.64+0x78], R5 ;  /* 0x000078051200b986 */ /* 0x0001e2000c10110e */
[----:B------:R-:W-:Y:S05]  /*6c10*/  @P1 BRA `(.L_x_169) ;  /* 0x0000000000041947 */ /* 0x000fea0003800000 */
[----:B------:R0:W5:Y:S02]  /*6c20*/  LDG.E.U8 R4, desc[UR14][R24.64+0x79] ;  /* 0x0000790e18047981 */ /* 0x000164000c1e1100 */
.L_x_169:
[----:B------:R-:W-:Y:S05]  /*6c30*/  BSYNC B1 ;  /* 0x0000000000017941 */ /* 0x000fea0003800000 */
.L_x_168:
[----:B------:R-:W-:Y:S05]  /*6c40*/  @P1 BRA `(.L_x_170) ;  /* 0x0000001000281947 */ /* 0x000fea0003800000 */
[----:B-----5:R-:W-:-:S04]  /*6c50*/  LOP3.LUT R4, R4, 0xff, RZ, 0xc0, !PT ;  /* 0x000000ff04047812 */ /* 0x020fc800078ec0ff */
[----:B------:R-:W-:-:S05]  /*6c60*/  F2FP.F16.E4M3.UNPACK_B R4, R4 ;  /* 0x00000004ff04723e */ /* 0x000fca00020006ff */
[----:B------:R-:W-:-:S05]  /*6c70*/  HADD2.F32 R4, -RZ, R4.H0_H0 ;  /* 0x20000004ff047230 */ /* 0x000fca0000004100 */
[----:B0-----:R-:W-:-:S04]  /*6c80*/  FMUL R5, R4, R15 ;  /* 0x0000000f04057220 */ /* 0x001fc80000400000 */
[----:B------:R-:W-:-:S05]  /*6c90*/  FFMA R5, R88, R14, R5 ;  /* 0x0000000e58057223 */ /* 0x000fca0000000005 */
[----:B------:R-:W-:-:S05]  /*6ca0*/  F2FP.SATFINITE.E4M3.F32.PACK_AB_MERGE_C R5, RZ, R5, RZ ;  /* 0x00000005ff05723e */ /* 0x000fca00048070ff */
[----:B------:R0:W-:Y:S01]  /*6cb0*/  STG.E.U8 desc[UR14][R18.64+0x79], R5 ;  /* 0x0000790512007986 */ /* 0x0001e2000c10110e */
[----:B------:R-:W-:Y:S05]  /*6cc0*/  BRA `(.L_x_170) ;  /* 0x0000001000087947 */ /* 0x000fea0003800000 */
.L_x_41:
[----:B------:R-:W-:Y:S01]  /*6cd0*/  ISETP.GE.AND P1, PT, R30, 0x1, PT ;  /* 0x000000011e00780c */ /* 0x000fe20003f26270 */
[-C--:B--2---:R-:W-:Y:S01]  /*6ce0*/  FMUL R151, R151, R14.reuse ;  /* 0x0000000e97977220 */ /* 0x084fe20000400000 */
[-C--:B------:R-:W-:Y:S01]  /*6cf0*/  FMUL R146, R146, R14.reuse ;  /* 0x0000000e92927220 */ /* 0x080fe20000400000 */
[----:B------:R-:W-:Y:S01]  /*6d00*/  ISETP.GE.AND P0, PT, R30, 0x9, PT ;  /* 0x000000091e00780c */ /* 0x000fe20003f06270 */
[-C--:B------:R-:W-:Y:S01]  /*6d10*/  FMUL R149, R149, R14.reuse ;  /* 0x0000000e95957220 */ /* 0x080fe20000400000 */
[----:B------:R-:W-:Y:S01]  /*6d20*/  ISETP.LT.OR P4, PT, R6, 0x1, !P1 ;  /* 0x000000010600780c */ /* 0x000fe20004f81670 */
[-C--:B------:R-:W-:Y:S01]  /*6d30*/  FMUL R144, R144, R14.reuse ;  /* 0x0000000e90907220 */ /* 0x080fe20000400000 */
[----:B------:R-:W-:Y:S01]  /*6d40*/  ISETP.LT.OR P5, PT, R6, 0x2, !P1 ;  /* 0x000000020600780c */ /* 0x000fe20004fa1670 */
[-C--:B------:R-:W-:Y:S01]  /*6d50*/  FMUL R147, R147, R14.reuse ;  /* 0x0000000e93937220 */ /* 0x080fe20000400000 */
[----:B------:R-:W-:Y:S01]  /*6d60*/  F2FP.SATFINITE.E4M3.F32.PACK_AB_MERGE_C R151, RZ, R151, RZ ;  /* 0x00000097ff97723e */ /* 0x000fe200048070ff */
[----:B------:R-:W-:Y:S01]  /*6d70*/  FMUL R142, R142, R14 ;  /* 0x0000000e8e8e7220 */ /* 0x000fe20000400000 */
[----:B------:R-:W-:Y:S01]  /*6d80*/  F2FP.SATFINITE.E4M3.F32.PACK_AB_MERGE_C R5, RZ, R146, RZ ;  /* 0x00000092ff05723e */ /* 0x000fe200048070ff */
[-C--:B------:R-:W-:Y:S01]  /*6d90*/  FMUL R145, R145, R14.reuse ;  /* 0x0000000e91917220 */ /* 0x080fe20000400000 */
[----:B------:R-:W-:Y:S01]  /*6da0*/  ISETP.LT.OR P3, PT, R6, 0x1, !P0 ;  /* 0x000000010600780c */ /* 0x000fe20004761670 */
[-C--:B------:R-:W-:Y:S01]  /*6db0*/  FMUL R140, R140, R14.reuse ;  /* 0x0000000e8c8c7220 */ /* 0x080fe20000400000 */
[C---:B------:R-:W-:Y:S01]  /*6dc0*/  ISETP.LT.OR P6, PT, R6.reuse, 0xa, !P1 ;  /* 0x0000000a0600780c */ /* 0x040fe20004fc1670 */
[-C--:B------:R-:W-:Y:S01]  /*6dd0*/  FMUL R143, R143, R14.reuse ;  /* 0x0000000e8f8f7220 */ /* 0x080fe20000400000 */
[----:B------:R-:W-:Y:S01]  /*6de0*/  F2FP.SATFINITE.E4M3.F32.PACK_AB_MERGE_C R149, RZ, R149, RZ ;  /* 0x00000095ff95723e */ /* 0x000fe200048070ff */
[----:B------:R-:W-:Y:S01]  /*6df0*/  @!P4 STG.E.U8 desc[UR14][R20.64], R151 ;  /* 0x000000971400c986 */ /* 0x000fe2000c10110e */
[----:B------:R-:W-:Y:S01]  /*6e00*/  ISETP.LT.OR P4, PT, R6, 0x2, !P0 ;  /* 0x000000020600780c */ /* 0x000fe20004781670 */
[----:B------:R-:W-:Y:S01]  /*6e10*/  FMUL R138, R138, R14 ;  /* 0x0000000e8a8a7220 */ /* 0x000fe20000400000 */
[----:B------:R-:W-:Y:S01]  /*6e20*/  F2FP.SATFINITE.E4M3.F32.PACK_AB_MERGE_C R25, RZ, R144, RZ ;  /* 0x00000090ff19723e */ /* 0x000fe200048070ff */
[----:B------:R0:W-:Y:S01]  /*6e30*/  @!P5 STG.E.U8 desc[UR14][R20.64+0x1], R5 ;  /* 0x000001051400d986 */ /* 0x0001e2000c10110e */
[C---:B------:R-:W-:Y:S01]  /*6e40*/  ISETP.LT.OR P5, PT, R6.reuse, 0x9, !P1 ;  /* 0x000000090600780c */ /* 0x040fe20004fa1670 */
[-C--:B------:R-:W-:Y:S01]  /*6e50*/  FMUL R141, R141, R14.reuse ;  /* 0x0000000e8d8d7220 */ /* 0x080fe20000400000 */
[----:B------:R-:W-:Y:S01]  /*6e60*/  F2FP.SATFINITE.E4M3.F32.PACK_AB_MERGE_C R147, RZ, R147, RZ ;  /* 0x00000093ff93723e */ /* 0x000fe200048070ff */
[----:B------:R-:W-:Y:S01]  /*6e70*/  @!P3 STG.E.U8 desc[UR14][R18.64], R149 ;  /* 0x000000951200b986 */ /* 0x000fe2000c10110e */
[----:B------:R-:W-:Y:S01]  /*6e80*/  ISETP.LT.OR P3, PT, R6, 0x9, !P0 ;  /* 0x000000090600780c */ /* 0x000fe20004761670 */
[-C--:B------:R-:W-:Y:S01]  /*6e90*/  FMUL R136, R136, R14.reuse ;  /* 0x0000000e88887220 */ /* 0x080fe20000400000 */
[----:B------:R-:W-:Y:S01]  /*6ea0*/  F2FP.SATFINITE.E4M3.F32.PACK_AB_MERGE_C R145, RZ, R145, RZ ;  /* 0x00000091ff91723e */ /* 0x000fe200048070ff */
[-C--:B------:R-:W-:Y:S01]  /*6eb0*/  FMUL R139, R139, R14.reuse ;  /* 0x0000000e8b8b7220 */ /* 0x080fe20000400000 */
[----:B------:R-:W-:Y:S01]  /*6ec0*/  F2FP.SATFINITE.E4M3.F32.PACK_AB_MERGE_C R143, RZ, R143, RZ ;  /* 0x0000008fff8f723e */ /* 0x000fe200048070ff */
[----:B------:R1:W-:Y:S01]  /*6ed0*/  @!P4 STG.E.U8 desc[UR14][R18.64+0x1], R25 ;  /* 0x000001191200c986 */ /* 0x0003e2000c10110e */
[----:B------:R-:W-:Y:S01]  /*6ee0*/  ISETP.LT.OR P4, PT, R6, 0xa, !P0 ;  /* 0x0000000a0600780c */ /* 0x000fe20004781670 */
[----:B------:R-:W-:Y:S01]  /*6ef0*/  FMUL R134, R134, R14 ;  /* 0x0000000e86867220 */ /* 0x000fe20000400000 */
[----:B0-----:R-:W-:Y:S01]  /*6f00*/  F2FP.SATFINITE.E4M3.F32.PACK_AB_MERGE_C R5, RZ, R142, RZ ;  /* 0x0000008eff05723e */ /* 0x001fe200048070ff */
[----:B------:R-:W-:Y:S01]  /*6f10*/  @!P5 STG.E.U8 desc[UR14][R20.64+0x8], R147 ;  /* 0x000008931400d986 */ /* 0x000fe2000c10110e */
[C---:B------:R-:W-:Y:S01]  /*6f20*/  ISETP.LT.OR P5, PT, R6.reuse, 0x11, !P1 ;  /* 0x000000110600780c */ /* 0x040fe20004fa1670 */
[-C--:B------:R-:W-:Y:S01]  /*6f30*/  FMUL R137, R137, R14.reuse ;  /* 0x0000000e89897220 */ /* 0x080fe20000400000 */
[----:B------:R-:W-:Y:S01]  /*6f40*/  F2FP.SATFINITE.E4M3.F32.PACK_AB_MERGE_C R141, RZ, R141, RZ ;  /* 0x0000008dff8d723e */ /* 0x000fe200048070ff */
[----:B------:R0:W-:Y:S01]  /*6f50*/  @!P6 STG.E.U8 desc[UR14][R20.64+0x9], R5 ;  /* 0x000009051400e986 */ /* 0x0001e2000c10110e */
[----:B------:R-:W-:Y:S01]  /*6f60*/  ISETP.LT.OR P6, PT, R6, 0x12, !P1 ;  /* 0x000000120600780c */ /* 0x000fe20004fc1670 */
[----:B------:R-:W-:Y:S01]  /*6f70*/  FMUL R132, R132, R14 ;  /* 0x0000000e84847220 */ /* 0x000fe20000400000 */
[----:B------:R-:W-:Y:S01]  /*6f80*/  F2FP.SATFINITE.E4M3.F32.PACK_AB_MERGE_C R139, RZ, R139, RZ ;  /* 0x0000008bff8b723e */ /* 0x000fe200048070ff */
[----:B------:R-:W-:Y:S01]  /*6f90*/  @!P3 STG.E.U8 desc[UR14][R18.64+0x8], R145 ;  /* 0x000008911200b986 */ /* 0x000fe2000c10110e */
[----:B-1----:R-:W-:Y:S01]  /*6fa0*/  F2FP.SATFINITE.E4M3.F32.PACK_AB_MERGE_C R25, RZ, R140, RZ ;  /* 0x0000008cff19723e */ /* 0x002fe200048070ff */
[-C--:B------:R-:W-:Y:S01]  /*6fb0*/  FMUL R135, R135, R14.reuse ;  /* 0x0000000e87877220 */ /* 0x080fe20000400000 */
[----:B------:R-:W-:Y:S01]  /*6fc0*/  ISETP.LT.OR P3, PT, R6, 0x11, !P0 ;  /* 0x000000110600780c */ /* 0x000fe20004761670 */
[-C--:B------:R-:W-:Y:S01]  /*6fd0*/  FMUL R130, R130, R14.reuse ;  /* 0x0000000e82827220 */ /* 0x080fe20000400000 */
[----:B------:R-:W-:Y:S01]  /*6fe0*/  F2FP.SATFINITE.E4M3.F32.PACK_AB_MERGE_C R137, RZ, R137, RZ ;  /* 0x00000089ff89723e */ /* 0x000fe200048070ff */
[----:B------:R1:W-:Y:S01]  /*6ff0*/  @!P4 STG.E.U8 desc[UR14][R18.64+0x9], R25 ;  /* 0x000009191200c986 */ /* 0x0003e2000c10110e */
[C---:B------:R-:W-:Y:S01]  /*7000*/  ISETP.LT.OR P4, PT, R6.reuse, 0x12, !P0 ;  /* 0x000000120600780c */ /* 0x040fe20004781670 */
[----:B------:R-:W-:Y:S01]  /*7010*/  FMUL R133, R133, R14 ;  /* 0x0000000e85857220 */ /* 0x000fe20000400000 */
[----:B0-----:R-:W-:Y:S01]  /*7020*/  F2FP.SATFINITE.E4M3.F32.PACK_AB_MERGE_C R5, RZ, R138, RZ ;  /* 0x0000008aff05723e */ /* 0x001fe200048070ff */
[----:B------:R-:W-:Y:S01]  /*7030*/  @!P5 STG.E.U8 desc[UR14][R20.64+0x10], R143 ;  /* 0x0000108f1400d986 */ /* 0x000fe2000c10110e */
[----:B------:R-:W-:Y:S01]  /*7040*/  ISETP.LT.OR P5, PT, R6, 0x19, !P1 ;  /* 0x000000190600780c */ /* 0x000fe20004fa1670 */
[-C--:B------:R-:W-:Y:S01]  /*7050*/  FMUL R128, R128, R14.reuse ;  /* 0x0000000e80807220 */ /* 0x080fe20000400000 */
[----:B------:R-:W-:Y:S01]  /*7060*/  F2FP.SATFINITE.E4M3.F32.PACK_AB_MERGE_C R135, RZ, R135, RZ ;  /* 0x00000087ff87723e */ /* 0x000fe200048070ff */
[----:B------:R0:W-:Y:S01]  /*7070*/  @!P6 STG.E.U8 desc[UR14][R20.64+0x11], R5 ;  /* 0x000011051400e986 */ /* 0x0001e2000c10110e */
[----:B------:R-:W-:Y:S01]  /*7080*/  ISETP.LT.OR P6, PT, R6, 0x1a, !P1 ;  /* 0x0000001a0600780c */ /* 0x000fe20004fc1670 */
[-C--:B------:R-:W-:Y:S01]  /*7090*/  FMUL R131, R131, R14.reuse ;  /* 0x0000000e83837220 */ /* 0x080fe20000400000 */
[----:B------:R-:W-:Y:S01]  /*70a0*/  FMUL R126, R126, R14 ;  /* 0x0000000e7e7e7220 */ /* 0x000fe20000400000 */
[----:B-1----:R-:W-:Y:S01]  /*70b0*/  F2FP.SATFINITE.E4M3.F32.PACK_AB_MERGE_C R25, RZ, R136, RZ ;  /* 0x00000088ff19723e */ /* 0x002fe200048070ff */
[----:B------:R-:W-:Y:S01]  /*70c0*/  @!P3 STG.E.U8 desc[UR14][R18.64+0x10], R141 ;  /* 0x0000108d1200b986 */ /* 0x000fe2000c10110e */
[C---:B------:R-:W-:Y:S01]  /*70d0*/  ISETP.LT.OR P3, PT, R6.reuse, 0x19, !P0 ;  /* 0x000000190600780c */ /* 0x040fe20004761670 */
        /* <DEDUP_REMOVED lines=37> */
[-C--:B------:R-:W-:Y:S01]  /*7330*/  FMUL R114, R114, R14.reuse ;  /* 0x0000000e72727220 */ /* 0x080fe20000400000 */
        /* <DEDUP_REMOVED lines=81> */
[C---:B------:R-:W-:Y:S01]  /*7850*/  ISETP.LT.OR P6, PT, R6.reuse, 0x52, !P1 ;  /* 0x000000520600780c */ /* 0x040fe20004fc1670 */
        /* <DEDUP_REMOVED lines=22> */
[----:B------:R-:W-:-:S02]  /*79c0*/  ISETP.LT.OR P3, PT, R6, 0x59, !P0 ;  /* 0x000000590600780c */ /* 0x000fc40004761670 */
[----:B------:R-:W-:Y:S01]  /*79d0*/  F2FP.SATFINITE.E4M3.F32.PACK_AB_MERGE_C R93, RZ, R93, RZ ;  /* 0x0000005dff5d723e */ /* 0x000fe200048070ff */
[----:B------:R1:W-:Y:S01]  /*79e0*/  @!P4 STG.E.U8 desc[UR14][R18.64+0x51], R25 ;  /* 0x000051191200c986 */ /* 0x0003e2000c10110e */
[C---:B------:R-:W-:Y:S02]  /*79f0*/  ISETP.LT.OR P4, PT, R6.reuse, 0x5a, !P0 ;  /* 0x0000005a0600780c */ /* 0x040fe40004781670 */
[----:B0-----:R-:W-:Y:S01]  /*7a00*/  F2FP.SATFINITE.E4M3.F32.PACK_AB_MERGE_C R5, RZ, R102, RZ ;  /* 0x00000066ff05723e */ /* 0x001fe200048070ff */
[----:B------:R-:W-:Y:S01]  /*7a10*/  @!P5 STG.E.U8 desc[UR14][R20.64+0x58], R107 ;  /* 0x0000586b1400d986 */ /* 0x000fe2000c10110e */
[C---:B------:R-:W-:Y:S02]  /*7a20*/  ISETP.LT.OR P5, PT, R6.reuse, 0x61, !P1 ;  /* 0x000000610600780c */ /* 0x040fe40004fa1670 */
[----:B------:R-:W-:Y:S01]  /*7a30*/  F2FP.SATFINITE.E4M3.F32.PACK_AB_MERGE_C R23, RZ, R23, RZ ;  /* 0x00000017ff17723e */ /* 0x000fe200048070ff */
[----:B------:R0:W-:Y:S01]  /*7a40*/  @!P6 STG.E.U8 desc[UR14][R20.64+0x59], R5 ;  /* 0x000059051400e986 */ /* 0x0001e2000c10110e */
[----:B------:R-:W-:-:S02]  /*7a50*/  ISETP.LT.OR P6, PT, R6, 0x62, !P1 ;  /* 0x000000620600780c */ /* 0x000fc40004fc1670 */
[----:B------:R-:W-:Y:S01]  /*7a60*/  F2FP.SATFINITE.E4M3.F32.PACK_AB_MERGE_C R89, RZ, R89, RZ ;  /* 0x00000059ff59723e */ /* 0x000fe200048070ff */
[----:B------:R-:W-:Y:S01]  /*7a70*/  @!P3 STG.E.U8 desc[UR14][R18.64+0x58], R105 ;  /* 0x000058691200b986 */ /* 0x000fe2000c10110e */
[----:B-1----:R-:W-:Y:S02]  /*7a80*/  F2FP.SATFINITE.E4M3.F32.PACK_AB_MERGE_C R25, RZ, R100, RZ ;  /* 0x00000064ff19723e */ /* 0x002fe400048070ff */
[C---:B------:R-:W-:Y:S02]  /*7a90*/  ISETP.LT.OR P3, PT, R6.reuse, 0x61, !P0 ;  /* 0x000000610600780c */ /* 0x040fe40004761670 */
[----:B------:R-:W-:Y:S01]  /*7aa0*/  F2FP.SATFINITE.E4M3.F32.PACK_AB_MERGE_C R27, RZ, R88, RZ ;  /* 0x00000058ff1b723e */ /* 0x000fe200048070ff */
[----:B------:R1:W-:Y:S01]  /*7ab0*/  @!P4 STG.E.U8 desc[UR14][R18.64+0x59], R25 ;  /* 0x000059191200c986 */ /* 0x0003e2000c10110e */
[C---:B------:R-:W-:Y:S02]  /*7ac0*/  ISETP.LT.OR P4, PT, R6.reuse, 0x62, !P0 ;  /* 0x000000620600780c */ /* 0x040fe40004781670 */
[----:B0-----:R-:W-:Y:S01]  /*7ad0*/  F2FP.SATFINITE.E4M3.F32.PACK_AB_MERGE_C R5, RZ, R98, RZ ;  /* 0x00000062ff05723e */ /* 0x001fe200048070ff */
[----:B------:R-:W-:Y:S01]  /*7ae0*/  @!P5 STG.E.U8 desc[UR14][R20.64+0x60], R101 ;  /* 0x000060651400d986 */ /* 0x000fe2000c10110e */
[----:B------:R-:W-:-:S03]  /*7af0*/  ISETP.LT.OR P5, PT, R6, 0x69, !P1 ;  /* 0x000000690600780c */ /* 0x000fc60004fa1670 */
[----:B------:R0:W-:Y:S01]  /*7b00*/  @!P6 STG.E.U8 desc[UR14][R20.64+0x61], R5 ;  /* 0x000061051400e986 */ /* 0x0001e2000c10110e */
[C---:B------:R-:W-:Y:S02]  /*7b10*/  ISETP.LT.OR P6, PT, R6.reuse, 0x6a, !P1 ;  /* 0x0000006a0600780c */ /* 0x040fe40004fc1670 */
[----:B-1----:R-:W-:Y:S01]  /*7b20*/  F2FP.SATFINITE.E4M3.F32.PACK_AB_MERGE_C R25, RZ, R96, RZ ;  /* 0x00000060ff19723e */ /* 0x002fe200048070ff */
[----:B------:R-:W-:Y:S01]  /*7b30*/  @!P3 STG.E.U8 desc[UR14][R18.64+0x60], R103 ;  /* 0x000060671200b986 */ /* 0x000fe2000c10110e */
[----:B------:R-:W-:-:S03]  /*7b40*/  ISETP.LT.OR P3, PT, R6, 0x69, !P0 ;  /* 0x000000690600780c */ /* 0x000fc60004761670 */
        /* <DEDUP_REMOVED lines=12> */
[C---:B------:R-:W-:Y:S01]  /*7c10*/  ISETP.LT.OR P1, PT, R6.reuse, 0x7a, !P1 ;  /* 0x0000007a0600780c */ /* 0x040fe20004f21670 */
[----:B------:R2:W-:Y:S01]  /*7c20*/  @!P5 STG.E.U8 desc[UR14][R20.64+0x70], R95 ;  /* 0x0000705f1400d986 */ /* 0x0005e2000c10110e */
[C---:B------:R-:W-:Y:S02]  /*7c30*/  ISETP.LT.OR P5, PT, R6.reuse, 0x72, !P0 ;  /* 0x000000720600780c */ /* 0x040fe400047a1670 */
[----:B0-----:R-:W-:Y:S01]  /*7c40*/  F2FP.SATFINITE.E4M3.F32.PACK_AB_MERGE_C R5, RZ, R90, RZ ;  /* 0x0000005aff05723e */ /* 0x001fe200048070ff */
[----:B------:R2:W-:Y:S01]  /*7c50*/  @!P6 STG.E.U8 desc[UR14][R20.64+0x71], R91 ;  /* 0x0000715b1400e986 */ /* 0x0005e2000c10110e */
[C---:B------:R-:W-:Y:S02]  /*7c60*/  ISETP.LT.OR P6, PT, R6.reuse, 0x79, !P0 ;  /* 0x000000790600780c */ /* 0x040fe400047c1670 */
[----:B------:R-:W-:Y:S01]  /*7c70*/  ISETP.LT.OR P0, PT, R6, 0x7a, !P0 ;  /* 0x0000007a0600780c */ /* 0x000fe20004701670 */
[----:B------:R2:W-:Y:S01]  /*7c80*/  @!P3 STG.E.U8 desc[UR14][R18.64+0x70], R93 ;  /* 0x0000705d1200b986 */ /* 0x0005e2000c10110e */
[----:B-1----:R-:W-:-:S05]  /*7c90*/  F2FP.SATFINITE.E4M3.F32.PACK_AB_MERGE_C R25, RZ, R22, RZ ;  /* 0x00000016ff19723e */ /* 0x002fca00048070ff */
[----:B------:R2:W-:Y:S04]  /*7ca0*/  @!P5 STG.E.U8 desc[UR14][R18.64+0x71], R5 ;  /* 0x000071051200d986 */ /* 0x0005e8000c10110e */
[----:B------:R2:W-:Y:S04]  /*7cb0*/  @!P4 STG.E.U8 desc[UR14][R20.64+0x78], R23 ;  /* 0x000078171400c986 */ /* 0x0005e8000c10110e */
[----:B------:R2:W-:Y:S04]  /*7cc0*/  @!P1 STG.E.U8 desc[UR14][R20.64+0x79], R25 ;  /* 0x0000791914009986 */ /* 0x0005e8000c10110e */
[----:B------:R2:W-:Y:S04]  /*7cd0*/  @!P6 STG.E.U8 desc[UR14][R18.64+0x78], R89 ;  /* 0x000078591200e986 */ /* 0x0005e8000c10110e */
[----:B------:R2:W-:Y:S02]  /*7ce0*/  @!P0 STG.E.U8 desc[UR14][R18.64+0x79], R27 ;  /* 0x0000791b12008986 */ /* 0x0005e4000c10110e */
.L_x_170:
[----:B------:R-:W-:Y:S05]  /*7cf0*/  BSYNC B0 ;  /* 0x0000000000007941 */ /* 0x000fea0003800000 */
.L_x_40:
[C---:B------:R-:W-:Y:S01]  /*7d00*/  LEA R2, P0, R8.reuse, R2, 0x1 ;  /* 0x0000000208027211 */ /* 0x040fe200078008ff */
[----:B------:R-:W-:Y:S01]  /*7d10*/  ULDC.64 UR6, c[0x0][0x650] ;  /* 0x0001940000067ab9 */ /* 0x000fe20000000a00 */
[----:B-----5:R-:W-:Y:S01]  /*7d20*/  IMAD.U32 R4, RZ, RZ, UR12 ;  /* 0x0000000cff047e24 */ /* 0x020fe2000f8e00ff */
[----:B0-2---:R-:W-:Y:S01]  /*7d30*/  PRMT R18, RZ, 0x7610, R18 ;  /* 0x00007610ff127816 */ /* 0x005fe20000000012 */
[----:B------:R-:W-:Y:S01]  /*7d40*/  IMAD.MOV.U32 R6, RZ, RZ, -0x1 ;  /* 0xffffffffff067424 */ /* 0x000fe200078e00ff */
[----:B------:R-:W-:Y:S01]  /*7d50*/  LEA.HI.X R3, R8, R3, R0, 0x1, P0 ;  /* 0x0000000308037211 */ /* 0x000fe200000f0c00 */
[----:B------:R0:W-:Y:S01]  /*7d60*/  SYNCS.ARRIVE.TRANS64.A1T0 RZ, [R4+UR22], RZ ;  /* 0x000000ff04ff79a7 */ /* 0x0001e20008100016 */
[----:B------:R-:W-:Y:S01]  /*7d70*/  ISETP.GE.U32.AND P0, PT, R2, UR6, PT ;  /* 0x0000000602007c0c */ /* 0x000fe2000bf06070 */
[----:B------:R-:W-:-:S03]  /*7d80*/  IMAD.MOV.U32 R5, RZ, RZ, -0x1 ;  /* 0xffffffffff057424 */ /* 0x000fc600078e00ff */
[----:B------:R-:W-:Y:S01]  /*7d90*/  ISETP.GE.U32.AND.EX P0, PT, R3, UR7, PT, P0 ;  /* 0x0000000703007c0c */ /* 0x000fe2000bf06100 */
[----:B0-----:R-:W-:-:S12]  /*7da0*/  IMAD.MOV.U32 R4, RZ, RZ, -0x1 ;  /* 0xffffffffff047424 */ /* 0x001fd800078e00ff */
[----:B------:R-:W-:Y:S05]  /*7db0*/  @P0 BRA `(.L_x_171) ;  /* 0x0000000400600947 */ /* 0x000fea0003800000 */
[----:B------:R-:W0:Y:S01]  /*7dc0*/  S2R R28, SR_CTAID.X ;  /* 0x00000000001c7919 */ /* 0x000e220000002500 */
[----:B------:R-:W2:Y:S01]  /*7dd0*/  LDC.64 R22, c[0x0][0x628] ;  /* 0x00018a00ff167b82 */ /* 0x000ea20000000a00 */
[----:B------:R-:W-:Y:S01]  /*7de0*/  ULDC UR6, c[0x0][0x150] ;  /* 0x0000540000067ab9 */ /* 0x000fe20000000800 */
[----:B-1--4-:R-:W-:Y:S01]  /*7df0*/  IMAD.MOV.U32 R20, RZ, RZ, R2 ;  /* 0x000000ffff147224 */ /* 0x012fe200078e0002 */
[----:B------:R-:W1:Y:S01]  /*7e00*/  S2R R30, SR_CTAID.Y ;  /* 0x00000000001e7919 */ /* 0x000e620000002600 */
[----:B------:R-:W-:-:S04]  /*7e10*/  IMAD.MOV.U32 R21, RZ, RZ, R3 ;  /* 0x000000ffff157224 */ /* 0x000fc800078e0003 */
[----:B------:R-:W4:Y:S08]  /*7e20*/  LDC R31, c[0x0][0x144] ;  /* 0x00005100ff1f7b82 */ /* 0x000f300000000800 */
[----:B------:R-:W1:Y:S08]  /*7e30*/  LDC R6, c[0x0][0x630] ;  /* 0x00018c00ff067b82 */ /* 0x000e700000000800 */
[----:B------:R-:W1:Y:S01]  /*7e40*/  LDC.64 R26, c[0x0][0x620] ;  /* 0x00018800ff1a7b82 */ /* 0x000e620000000a00 */
[----:B--2---:R-:W-:-:S04]  /*7e50*/  ISETP.NE.U32.AND P0, PT, R22, RZ, PT ;  /* 0x000000ff1600720c */ /* 0x004fc80003f05070 */
[----:B------:R-:W-:Y:S02]  /*7e60*/  ISETP.NE.AND.EX P0, PT, R23, RZ, PT, P0 ;  /* 0x000000ff1700720c */ /* 0x000fe40003f05300 */
[----:B0-----:R-:W-:-:S05]  /*7e70*/  I2FP.F32.U32 R4, R28 ;  /* 0x0000001c00047245 */ /* 0x001fca0000201000 */
[----:B------:R-:W-:-:S04]  /*7e80*/  FMUL R4, R4, UR6 ;  /* 0x0000000604047c20 */ /* 0x000fc80008400000 */
[----:B------:R0:W2:Y:S02]  /*7e90*/  F2I.U32.TRUNC.NTZ R29, R4 ;  /* 0x00000004001d7305 */ /* 0x0000a4000020f000 */
[----:B----4-:R-:W-:Y:S05]  /*7ea0*/  @!P0 BRA `(.L_x_172) ;  /* 0x0000000000288947 */ /* 0x010fea0003800000 */
[----:B------:R-:W4:Y:S02]  /*7eb0*/  LDC R5, c[0x0][0x634] ;  /* 0x00018d00ff057b82 */ /* 0x000f240000000800 */
[----:B----4-:R-:W-:-:S05]  /*7ec0*/  IADD3 R21, P0, R2, R5, RZ ;  /* 0x0000000502157210 */ /* 0x010fca0007f1e0ff */
[----:B---3--:R-:W-:-:S04]  /*7ed0*/  IMAD.X R25, RZ, RZ, R3, P0 ;  /* 0x000000ffff197224 */ /* 0x008fc800000e0603 */
[----:B0-----:R-:W-:-:S04]  /*7ee0*/  IMAD.WIDE.U32 R4, R25, R22, RZ ;  /* 0x0000001619047225 */ /* 0x001fc800078e00ff */
[----:B------:R-:W-:-:S04]  /*7ef0*/  IMAD.WIDE.U32 R18, P0, R21, R23, R4 ;  /* 0x0000001715127225 */ /* 0x000fc80007800004 */
[----:B------:R-:W-:-:S04]  /*7f00*/  IMAD.WIDE.U32 R4, R21, R22, RZ ;  /* 0x0000001615047225 */ /* 0x000fc800078e00ff */
[----:B------:R-:W-:Y:S01]  /*7f10*/  IMAD.X R21, RZ, RZ, RZ, P0 ;  /* 0x000000ffff157224 */ /* 0x000fe200000e06ff */
[----:B------:R-:W-:Y:S01]  /*7f20*/  IADD3 RZ, P0, R5, R18, RZ ;  /* 0x0000001205ff7210 */ /* 0x000fe20007f1e0ff */
[----:B------:R-:W-:-:S04]  /*7f30*/  IMAD.MOV.U32 R20, RZ, RZ, R19 ;  /* 0x000000ffff147224 */ /* 0x000fc800078e0013 */
[----:B------:R-:W-:-:S08]  /*7f40*/  IMAD.WIDE.U32.X R20, R25, R23, R20, P0 ;  /* 0x0000001719147225 */ /* 0x000fd000000e0414 */
.L_x_172:
[-CC-:B-1-3--:R-:W-:Y:S01]  /*7f50*/  SHF.R.U64 R24, R20, R6.reuse, R21.reuse ;  /* 0x0000000614187219 */ /* 0x18afe20000001215 */
[----:B------:R-:W1:Y:S01]  /*7f60*/  LDC.64 R34, c[0x0][0x640] ;  /* 0x00019000ff227b82 */ /* 0x000e620000000a00 */
[----:B0-----:R-:W-:Y:S01]  /*7f70*/  SHF.R.U32.HI R4, RZ, R6, R21 ;  /* 0x00000006ff047219 */ /* 0x001fe20000011615 */
[----:B--2---:R-:W-:Y:S01]  /*7f80*/  IMAD.MOV R29, RZ, RZ, -R29 ;  /* 0x000000ffff1d7224 */ /* 0x004fe200078e0a1d */
[----:B------:R-:W-:Y:S01]  /*7f90*/  IADD3 R19, P0, RZ, -R24, RZ ;  /* 0x80000018ff137210 */ /* 0x000fe20007f1e0ff */
[----:B------:R-:W-:Y:S01]  /*7fa0*/  ULDC UR6, c[0x0][0x154] ;  /* 0x0000550000067ab9 */ /* 0x000fe20000000800 */
[----:B------:R-:W-:Y:S02]  /*7fb0*/  IMAD.MOV.U32 R21, RZ, RZ, 0x1 ;  /* 0x00000001ff157424 */ /* 0x000fe400078e00ff */
[----:B------:R-:W-:Y:S01]  /*7fc0*/  IMAD R29, R31, R29, R28 ;  /* 0x0000001d1f1d7224 */ /* 0x000fe200078e021c */
[----:B------:R-:W0:Y:S01]  /*7fd0*/  LDC R18, c[0x0][0x618] ;  /* 0x00018600ff127b82 */ /* 0x000e220000000800 */
[----:B------:R-:W-:-:S04]  /*7fe0*/  IMAD.X R5, RZ, RZ, ~R4, P0 ;  /* 0x000000ffff057224 */ /* 0x000fc800000e0e04 */
[-C--:B------:R-:W-:Y:S02]  /*7ff0*/  IMAD R6, R5, R26.reuse, RZ ;  /* 0x0000001a05067224 */ /* 0x080fe400078e02ff */
[C---:B------:R-:W-:Y:S01]  /*8000*/  IMAD.WIDE.U32 R4, R19.reuse, R26, R2 ;  /* 0x0000001a13047225 */ /* 0x040fe200078e0002 */
[----:B------:R-:W2:Y:S03]  /*8010*/  LDC R20, c[0x0][0x608] ;  /* 0x00018200ff147b82 */ /* 0x000ea60000000800 */
[----:B------:R-:W-:Y:S01]  /*8020*/  IMAD R19, R19, R27, R6 ;  /* 0x0000001b13137224 */ /* 0x000fe200078e0206 */
[----:B------:R-:W-:-:S03]  /*8030*/  I2FP.F32.U32 R6, R30 ;  /* 0x0000001e00067245 */ /* 0x000fc60000201000 */
[----:B------:R-:W-:Y:S01]  /*8040*/  IMAD.IADD R5, R5, 0x1, R19 ;  /* 0x0000000105057824 */ /* 0x000fe200078e0213 */
[----:B------:R-:W3:Y:S01]  /*8050*/  LDC R32, c[0x0][0x658] ;  /* 0x00019600ff207b82 */ /* 0x000ee20000000800 */
[----:B-1----:R-:W-:Y:S01]  /*8060*/  ISETP.NE.U32.AND P0, PT, R34, RZ, PT ;  /* 0x000000ff2200720c */ /* 0x002fe20003f05070 */
[----:B------:R-:W-:-:S03]  /*8070*/  IMAD.MOV.U32 R19, RZ, RZ, -0x1 ;  /* 0xffffffffff137424 */ /* 0x000fc600078e00ff */
[----:B------:R-:W-:-:S03]  /*8080*/  ISETP.NE.AND.EX P0, PT, R35, RZ, PT, P0 ;  /* 0x000000ff2300720c */ /* 0x000fc60003f05300 */
[----:B------:R-:W1:Y:S01]  /*8090*/  LDC R27, c[0x0][0x148] ;  /* 0x00005200ff1b7b82 */ /* 0x000e620000000800 */
[-CC-:B0-----:R-:W-:Y:S02]  /*80a0*/  SHF.R.U64 R22, R4, R18.reuse, R5.reuse ;  /* 0x0000001204167219 */ /* 0x181fe40000001205 */
[----:B------:R-:W-:Y:S01]  /*80b0*/  SHF.R.U32.HI R5, RZ, R18, R5 ;  /* 0x00000012ff057219 */ /* 0x000fe20000011605 */
[----:B------:R-:W-:-:S04]  /*80c0*/  FMUL R18, R6, UR6 ;  /* 0x0000000606127c20 */ /* 0x000fc80008400000 */
[----:B------:R-:W0:Y:S01]  /*80d0*/  LDC R28, c[0x0][0x600] ;  /* 0x00018000ff1c7b82 */ /* 0x000e220000000800 */
[----:B------:R4:W0:Y:S01]  /*80e0*/  F2I.U32.TRUNC.NTZ R25, R18 ;  /* 0x0000001200197305 */ /* 0x000822000020f000 */
[-CC-:B--2---:R-:W-:Y:S02]  /*80f0*/  SHF.R.U64 R6, R22, R20.reuse, R5.reuse ;  /* 0x0000001416067219 */ /* 0x184fe40000001205 */
[----:B------:R-:W-:-:S04]  /*8100*/  SHF.R.U32.HI R5, RZ, R20, R5 ;  /* 0x00000014ff057219 */ /* 0x000fc80000011605 */
[----:B------:R-:W2:Y:S01]  /*8110*/  LDC R33, c[0x0][0x648] ;  /* 0x00019200ff217b82 */ /* 0x000ea20000000800 */
[-CC-:B---3--:R-:W-:Y:S02]  /*8120*/  SHF.R.U64 R26, R6, R32.reuse, R5.reuse ;  /* 0x00000020061a7219 */ /* 0x188fe40000001205 */
[-C--:B------:R-:W-:Y:S02]  /*8130*/  SHF.L.U32 R19, R19, R32.reuse, RZ ;  /* 0x0000002013137219 */ /* 0x080fe400000006ff */
[-C--:B------:R-:W-:Y:S01]  /*8140*/  SHF.R.U32.HI R5, RZ, R32.reuse, R5 ;  /* 0x00000020ff057219 */ /* 0x080fe20000011605 */
[----:B------:R-:W-:Y:S01]  /*8150*/  IMAD.MOV.U32 R4, RZ, RZ, R26 ;  /* 0x000000ffff047224 */ /* 0x000fe200078e001a */
[----:B------:R-:W-:Y:S01]  /*8160*/  SHF.L.U32 R32, R21, R32, RZ ;  /* 0x0000002015207219 */ /* 0x000fe200000006ff */
[----:B------:R-:W3:Y:S01]  /*8170*/  LDC R36, c[0x0][0x638] ;  /* 0x00018e00ff247b82 */ /* 0x000ee20000000800 */
[----:B------:R-:W-:-:S07]  /*8180*/  LOP3.LUT R31, RZ, R19, RZ, 0x33, !PT ;  /* 0x00000013ff1f7212 */ /* 0x000fce00078e33ff */
[----:B------:R-:W0:Y:S01]  /*8190*/  LDC R37, c[0x0][0x610] ;  /* 0x00018400ff257b82 */ /* 0x000e220000000800 */
[----:B----4-:R-:W-:Y:S05]  /*81a0*/  @!P0 BRA `(.L_x_173) ;  /* 0x0000000000288947 */ /* 0x010fea0003800000 */
[----:B------:R-:W4:Y:S02]  /*81b0*/  LDC R21, c[0x0][0x64c] ;  /* 0x00019300ff157b82 */ /* 0x000f240000000800 */
[----:B----4-:R-:W-:-:S05]  /*81c0*/  IADD3 R21, P0, R26, R21, RZ ;  /* 0x000000151a157210 */ /* 0x010fca0007f1e0ff */
        /* <DEDUP_REMOVED lines=8> */
.L_x_173:
[----:B--2---:R-:W-:Y:S01]  /*8250*/  SHF.R.U64 R4, R4, R33, R5 ;  /* 0x0000002104047219 */ /* 0x004fe20000001205 */
[----:B0-----:R-:W-:Y:S01]  /*8260*/  VIADD R21, R28, 0xffffffff ;  /* 0xffffffff1c157836 */ /* 0x001fe20000000000 */
[----:B------:R-:W-:Y:S01]  /*8270*/  LOP3.LUT R19, R6, R31, RZ, 0xc0, !PT ;  /* 0x0000001f06137212 */ /* 0x000fe200078ec0ff */
[----:B------:R-:W-:Y:S02]  /*8280*/  IMAD.MOV R25, RZ, RZ, -R25 ;  /* 0x000000ffff197224 */ /* 0x000fe400078e0a19 */
[----:B------:R-:W-:Y:S02]  /*8290*/  IMAD.MOV R5, RZ, RZ, -R4 ;  /* 0x000000ffff057224 */ /* 0x000fe400078e0a04 */
[----:B------:R-:W-:Y:S01]  /*82a0*/  IMAD R6, R32, R4, R19 ;  /* 0x0000000420067224 */ /* 0x000fe200078e0213 */
[----:B------:R-:W-:Y:S01]  /*82b0*/  LOP3.LUT R19, R22, R21, RZ, 0xc0, !PT ;  /* 0x0000001516137212 */ /* 0x000fe200078ec0ff */
[----:B-1----:R-:W-:Y:S02]  /*82c0*/  @P2 IMAD R29, R27, R25, R30 ;  /* 0x000000191b1d2224 */ /* 0x002fe400078e021e */
[----:B---3--:R-:W-:-:S02]  /*82d0*/  IMAD R4, R5, R36, R26 ;  /* 0x0000002405047224 */ /* 0x008fc400078e021a */
[----:B------:R-:W-:Y:S02]  /*82e0*/  IMAD R6, R6, R37, R29 ;  /* 0x0000002506067224 */ /* 0x000fe400078e021d */
[----:B------:R-:W-:Y:S02]  /*82f0*/  IMAD R19, R4, R28, R19 ;  /* 0x0000001c04137224 */ /* 0x000fe400078e0213 */
[----:B------:R-:W-:Y:S02]  /*8300*/  IMAD.MOV.U32 R18, RZ, RZ, 0x1 ;  /* 0x00000001ff127424 */ /* 0x000fe400078e00ff */
[----:B------:R-:W-:Y:S01]  /*8310*/  IMAD.MOV.U32 R4, RZ, RZ, R24 ;  /* 0x000000ffff047224 */ /* 0x000fe200078e0018 */
[----:B------:R-:W-:Y:S02]  /*8320*/  SEL R5, R19, R6, !P2 ;  /* 0x0000000613057207 */ /* 0x000fe40005000000 */
[----:B------:R-:W-:-:S07]  /*8330*/  SEL R6, R6, R19, !P2 ;  /* 0x0000001306067207 */ /* 0x000fce0005000000 */
.L_x_171:
[----:B------:R-:W-:Y:S02]  /*8340*/  LOP3.LUT P0, RZ, R18, 0xff, RZ, 0xc0, !PT ;  /* 0x000000ff12ff7812 */ /* 0x000fe4000780c0ff */
[----:B------:R-:W-:-:S11]  /*8350*/  LOP3.LUT R150, R150, 0x1, RZ, 0x3c, !PT ;  /* 0x0000000196967812 */ /* 0x000fd600078e3cff */
[----:B------:R-:W-:Y:S05]  /*8360*/  @P0 BRA `(.L_x_174) ;  /* 0xffffff9000e00947 */ /* 0x000fea000383ffff */
[----:B------:R-:W-:Y:S05]  /*8370*/  EXIT ;  /* 0x000000000000794d */ /* 0x000fea0003800000 */
.L_x_18:
[----:B------:R-:W-:-:S08]  /*8380*/  ISETP.NE.AND P0, PT, R18, RZ, PT ;  /* 0x000000ff1200720c */ /* 0x000fd00003f05270 */
[----:B--23-5:R-:W0:-:S00]  /*8390*/  USETMAXREG.DEALLOC.CTAPOOL 0x28 ;  /* 0x00000028000079c8 */ /* 0x02ce0000080e0500 */
[----:B------:R-:W-:Y:S05]  /*83a0*/  @P0 EXIT ;  /* 0x000000000000094d */ /* 0x000fea0003800000 */
[----:B0-----:R-:W-:Y:S01]  /*83b0*/  LOP3.LUT P0, RZ, R20, 0xff, RZ, 0xc0, !PT ;  /* 0x000000ff14ff7812 */ /* 0x001fe2000780c0ff */
[----:B------:R-:W-:Y:S02]  /*83c0*/  IMAD.MOV.U32 R12, RZ, RZ, 0x1 ;  /* 0x00000001ff0c7424 */ /* 0x000fe400078e00ff */
[----:B------:R-:W-:-:S10]  /*83d0*/  IMAD.MOV.U32 R13, RZ, RZ, RZ ;  /* 0x000000ffff0d7224 */ /* 0x000fd400078e00ff */
[----:B------:R-:W-:Y:S05]  /*83e0*/  @!P0 BRA `(.L_x_175) ;  /* 0x0000000c00288947 */ /* 0x000fea0003800000 */
[----:B------:R-:W0:Y:S01]  /*83f0*/  S2R R17, SR_CgaCtaId ;  /* 0x0000000000117919 */ /* 0x000e220000008800 */
[----:B------:R-:W-:Y:S01]  /*8400*/  LOP3.LUT P0, RZ, R11, 0x1f, RZ, 0xc0, !PT ;  /* 0x0000001f0bff7812 */ /* 0x000fe2000780c0ff */
[----:B------:R-:W-:Y:S01]  /*8410*/  ULDC UR5, c[0x0][0x658] ;  /* 0x0001960000057ab9 */ /* 0x000fe20000000800 */
[----:B------:R-:W-:Y:S01]  /*8420*/  UMOV UR6, 0xffffffff ;  /* 0xffffffff00067882 */ /* 0x000fe20000000000 */
[----:B------:R-:W-:Y:S01]  /*8430*/  BSSY B0, `(.L_x_175) ;  /* 0x00000c5000007945 */ /* 0x000fe20003800000 */
[----:B------:R-:W-:Y:S01]  /*8440*/  USHF.L.U32 UR6, UR6, UR5, URZ ;  /* 0x0000000506067299 */ /* 0x000fe2000800063f */
[C---:B------:R-:W-:Y:S01]  /*8450*/  ISETP.NE.AND P3, PT, R10.reuse, RZ, PT ;  /* 0x000000ff0a00720c */ /* 0x040fe20003f65270 */
[----:B------:R-:W-:Y:S01]  /*8460*/  IMAD.MOV.U32 R15, RZ, RZ, 0x1 ;  /* 0x00000001ff0f7424 */ /* 0x000fe200078e00ff */
[----:B------:R-:W-:Y:S01]  /*8470*/  ISETP.NE.OR P0, PT, R10, RZ, !P0 ;  /* 0x000000ff0a00720c */ /* 0x000fe20004705670 */
[----:B------:R-:W-:Y:S01]  /*8480*/  IMAD.MOV.U32 R12, RZ, RZ, 0x1 ;  /* 0x00000001ff0c7424 */ /* 0x000fe200078e00ff */
[----:B------:R-:W-:Y:S01]  /*8490*/  LOP3.LUT R14, R7, 0x2, RZ, 0xfc, !PT ;  /* 0x00000002070e7812 */ /* 0x000fe200078efcff */
[----:B------:R-:W-:Y:S01]  /*84a0*/  IMAD.MOV.U32 R13, RZ, RZ, RZ ;  /* 0x000000ffff0d7224 */ /* 0x000fe200078e00ff */
[----:B------:R-:W-:Y:S01]  /*84b0*/  ULDC UR4, c[0x0][0x600] ;  /* 0x0001800000047ab9 */ /* 0x000fe20000000800 */
[----:B------:R-:W-:Y:S01]  /*84c0*/  UMOV UR7, 0x1 ;  /* 0x0000000100077882 */ /* 0x000fe20000000000 */
[----:B------:R-:W-:-:S02]  /*84d0*/  UIADD3 UR22, UR13, 0x1, URZ ;  /* 0x000000010d167890 */ /* 0x000fc4000fffe03f */
[----:B------:R-:W-:Y:S02]  /*84e0*/  UIADD3 UR16, UR4, -0x1, URZ ;  /* 0xffffffff04107890 */ /* 0x000fe4000fffe03f */
[----:B------:R-:W-:Y:S02]  /*84f0*/  USHF.L.U32 UR18, UR7, UR5, URZ ;  /* 0x0000000507127299 */ /* 0x000fe4000800063f */
[----:B------:R-:W-:Y:S01]  /*8500*/  ULOP3.LUT UR17, URZ, UR6, URZ, 0x33, !UPT ;  /* 0x000000063f117292 */ /* 0x000fe2000f8e333f */
[----:B------:R-:W-:Y:S01]  /*8510*/  ULDC.64 UR20, c[0x0][0x198] ;  /* 0x0000660000147ab9 */ /* 0x000fe20000000a00 */
[C---:B0-----:R-:W-:Y:S02]  /*8520*/  IMAD.SHL.U32 R16, R17.reuse, 0x40, RZ ;  /* 0x0000004011107824 */ /* 0x041fe400078e00ff */
[----:B------:R-:W-:-:S03]  /*8530*/  IMAD.SHL.U32 R17, R17, 0x2000, RZ ;  /* 0x0000200011117824 */ /* 0x000fc600078e00ff */
[----:B------:R-:W-:Y:S02]  /*8540*/  LOP3.LUT R16, R16, 0x40, RZ, 0xc0, !PT ;  /* 0x0000004010107812 */ /* 0x000fe400078ec0ff */
[----:B------:R-:W-:-:S07]  /*8550*/  LOP3.LUT R17, R17, 0x2000, RZ, 0xc0, !PT ;  /* 0x0000200011117812 */ /* 0x000fce00078ec0ff */
.L_x_187:
[----:B------:R-:W-:-:S03]  /*8560*/  UMOV UR4, 0xffffffff ;  /* 0xffffffff00047882 */ /* 0x000fc60000000000 */
[----:B------:R-:W-:Y:S05]  /*8570*/  BRA.DIV UR4, `(.L_x_176) ;  /* 0x0000001204987947 */ /* 0x000fea000b800000 */
[----:B------:R-:W-:-:S13]  /*8580*/  ELECT P1, URZ, PT ;  /* 0x00000000003f782f */ /* 0x000fda0003820000 */
.L_x_205:
[----:B------:R-:W0:Y:S01]  /*8590*/  LDC R10, c[0x0][0x28c] ;  /* 0x0000a300ff0a7b82 */ /* 0x000e220000000800 */
[----:B------:R-:W-:Y:S01]  /*85a0*/  BSSY B1, `(.L_x_177) ;  /* 0x0000039000017945 */ /* 0x000fe20003800000 */
[----:B0-----:R-:W-:-:S13]  /*85b0*/  ISETP.LT.OR P1, PT, R10, 0x1, !P1 ;  /* 0x000000010a00780c */ /* 0x001fda0004f21670 */
[----:B------:R-:W-:Y:S05]  /*85c0*/  @P1 BRA `(.L_x_178) ;  /* 0x0000000000d81947 */ /* 0x000fea0003800000 */
[----:B------:R-:W-:Y:S02]  /*85d0*/  IMAD R18, R5, 0x80, R16 ;  /* 0x0000008005127824 */ /* 0x000fe400078e0210 */
[----:B------:R-:W-:Y:S02]  /*85e0*/  IMAD.SHL.U32 R19, R6, 0x40, RZ ;  /* 0x0000004006137824 */ /* 0x000fe400078e00ff */
[----:B------:R-:W-:Y:S02]  /*85f0*/  IMAD.MOV.U32 R20, RZ, RZ, RZ ;  /* 0x000000ffff147224 */ /* 0x000fe400078e00ff */
[----:B------:R-:W-:Y:S02]  /*8600*/  IMAD.U32 R22, RZ, RZ, UR22 ;  /* 0x00000016ff167e24 */ /* 0x000fe4000f8e00ff */
[----:B------:R-:W-:Y:S02]  /*8610*/  IMAD.MOV.U32 R5, RZ, RZ, R12 ;  /* 0x000000ffff057224 */ /* 0x000fe400078e000c */
[----:B------:R-:W-:-:S07]  /*8620*/  IMAD.MOV.U32 R6, RZ, RZ, R13 ;  /* 0x000000ffff067224 */ /* 0x000fce00078e000d */
.L_x_182:
[----:B------:R-:W0:Y:S01]  /*8630*/  S2R R11, SR_CgaCtaId ;  /* 0x00000000000b7919 */ /* 0x000e220000008800 */
[----:B------:R-:W-:-:S04]  /*8640*/  MOV R10, 0x400 ;  /* 0x00000400000a7802 */ /* 0x000fc80000000f00 */
[----:B0-----:R-:W-:Y:S02]  /*8650*/  LEA R23, R11, R10, 0x18 ;  /* 0x0000000a0b177211 */ /* 0x001fe400078ec0ff */
[----:B------:R-:W-:Y:S01]  /*8660*/  SHF.L.U32 R10, R5, 0x1f, RZ ;  /* 0x0000001f050a7819 */ /* 0x000fe200000006ff */
[----:B------:R-:W0:Y:S02]  /*8670*/  @!P3 LDC R11, c[0x0][0x500] ;  /* 0x00014000ff0bbb82 */ /* 0x000e240000000800 */
[----:B------:R-:W-:-:S04]  /*8680*/  IMAD R21, R6, 0x8, R23 ;  /* 0x0000000806157824 */ /* 0x000fc800078e0217 */
[----:B------:R-:W1:Y:S02]  /*8690*/  SYNCS.PHASECHK.TRANS64.TRYWAIT P1, [R21+URZ+0x48], R10 ;  /* 0x0000480a150075a7 */ /* 0x000e64000802017f */
[----:B-1----:R-:W-:Y:S05]  /*86a0*/  @!P1 BRA `(.L_x_179) ;  /* 0x00000010006c9947 */ /* 0x002fea0003800000 */
.L_x_206:
[----:B-1----:R-:W-:Y:S01]  /*86b0*/  PRMT R10, R14, 0x9910, RZ ;  /* 0x000099100e0a7816 */ /* 0x002fe200000000ff */
[----:B0-----:R0:W-:Y:S03]  /*86c0*/  @!P3 SYNCS.ARRIVE.TRANS64 RZ, [R21+URZ], R11 ;  /* 0x0000000b15ffb9a7 */ /* 0x0011e6000800003f */
[----:B------:R-:W-:-:S13]  /*86d0*/  ISETP.NE.AND P1, PT, R10, 0x2, PT ;  /* 0x000000020a00780c */ /* 0x000fda0003f25270 */
[----:B0-----:R-:W-:Y:S05]  /*86e0*/  @P1 BRA `(.L_x_180) ;  /* 0x0000000000041947 */ /* 0x001fea0003800000 */
[----:B------:R-:W-:Y:S01]  /*86f0*/  BPT.TRAP 0x1 ;  /* 0x000000040000795c */ /* 0x000fe20000300000 */
.L_x_180:
[----:B------:R-:W-:Y:S05]  /*8700*/  @P0 BRA `(.L_x_181) ;  /* 0x0000000000040947 */ /* 0x000fea0003800000 */
[----:B------:R-:W-:Y:S01]  /*8710*/  BPT.TRAP 0x1 ;  /* 0x000000040000795c */ /* 0x000fe20000300000 */
.L_x_181:
[----:B------:R-:W-:Y:S01]  /*8720*/  R2UR UR15, R23 ;  /* 0x00000000170f72ca */ /* 0x000fe200000e0000 */
[C---:B------:R-:W-:Y:S01]  /*8730*/  IMAD R23, R6.reuse, 0x2000, R23 ;  /* 0x0000200006177824 */ /* 0x040fe200078e0217 */
[----:B------:R-:W-:Y:S01]  /*8740*/  R2UR UR9, R21 ;  /* 0x00000000150972ca */ /* 0x000fe200000e0000 */
[----:B------:R-:W-:Y:S01]  /*8750*/  IMAD R10, R6, 0x4000, R17 ;  /* 0x00004000060a7824 */ /* 0x000fe200078e0211 */
[----:B------:R-:W-:Y:S01]  /*8760*/  UIADD3 UR4, UP0, UR20, 0xf0, URZ ;  /* 0x000000f014047890 */ /* 0x000fe2000ff1e03f */
[----:B------:R-:W-:Y:S01]  /*8770*/  VIADD R22, R22, 0xffffffff ;  /* 0xffffffff16167836 */ /* 0x000fe20000000000 */
[----:B------:R-:W-:Y:S01]  /*8780*/  R2UR UR5, R23 ;  /* 0x00000000170572ca */ /* 0x000fe200000e0000 */
[----:B------:R-:W-:Y:S01]  /*8790*/  UIADD3 UR24, UP1, UR20, 0x1f0, URZ ;  /* 0x000001f014187890 */ /* 0x000fe2000ff3e03f */
[----:B------:R-:W-:Y:S01]  /*87a0*/  R2UR UR8, R10 ;  /* 0x000000000a0872ca */ /* 0x000fe200000e0000 */
[----:B------:R-:W-:Y:S01]  /*87b0*/  VIADD R6, R6, 0x1 ;  /* 0x0000000106067836 */ /* 0x000fe20000000000 */
[----:B------:R-:W-:Y:S01]  /*87c0*/  R2UR UR11, R19 ;  /* 0x00000000130b72ca */ /* 0x000fe200000e0000 */
[----:B------:R-:W-:Y:S01]  /*87d0*/  UIADD3.X UR25, URZ, UR21, URZ, UP1, !UPT ;  /* 0x000000153f197290 */ /* 0x000fe20008ffe43f */
[----:B------:R-:W-:Y:S01]  /*87e0*/  R2UR UR10, R20 ;  /* 0x00000000140a72ca */ /* 0x000fe200000e0000 */
[----:B------:R-:W-:Y:S01]  /*87f0*/  UMOV UR6, 0x0 ;  /* 0x0000000000067882 */ /* 0x000fe20000000000 */
[----:B------:R-:W-:Y:S01]  /*8800*/  R2UR UR12, R4 ;  /* 0x00000000040c72ca */ /* 0x000fe200000e0000 */
[----:B------:R-:W-:Y:S01]  /*8810*/  UMOV UR7, 0x10000000 ;  /* 0x1000000000077882 */ /* 0x000fe20000000000 */
[----:B------:R-:W-:Y:S01]  /*8820*/  R2UR UR19, R18 ;  /* 0x00000000121372ca */ /* 0x000fe200000e0000 */
[----:B------:R-:W-:Y:S01]  /*8830*/  UMOV UR23, 0x30000 ;  /* 0x0003000000177882 */ /* 0x000fe20000000000 */
[----:B------:R-:W-:Y:S01]  /*8840*/  ISETP.GT.AND P4, PT, R22, 0x1, PT ;  /* 0x000000011600780c */ /* 0x000fe20003f84270 */
[----:B------:R-:W-:Y:S01]  /*8850*/  UIADD3 UR14, UR5, 0x180, URZ ;  /* 0x00000180050e7890 */ /* 0x000fe2000fffe03f */
[----:B------:R-:W-:Y:S01]  /*8860*/  ISETP.NE.AND P1, PT, R6, 0x9, PT ;  /* 0x000000090600780c */ /* 0x000fe20003f25270 */
[----:B------:R-:W-:Y:S01]  /*8870*/  UIADD3.X UR5, URZ, UR21, URZ, UP0, !UPT ;  /* 0x000000153f057290 */ /* 0x000fe200087fe43f */
[----:B------:R-:W-:Y:S01]  /*8880*/  VIADD R20, R20, 0x80 ;  /* 0x0000008014147836 */ /* 0x000fe20000000000 */
[----:B------:R-:W-:Y:S01]  /*8890*/  UIADD3 UR15, UR15, 0x12180, UR8 ;  /* 0x000121800f0f7890 */ /* 0x000fe2000fffe008 */
[----:B------:R-:W-:-:S02]  /*88a0*/  SEL R10, RZ, 0x1, P1 ;  /* 0x00000001ff0a7807 */ /* 0x000fc40000800000 */
[----:B------:R-:W-:Y:S01]  /*88b0*/  UMOV UR8, UR14 ;  /* 0x0000000e00087c82 */ /* 0x000fe20008000000 */
[----:B------:R-:W-:Y:S02]  /*88c0*/  SEL R6, R6, RZ, P1 ;  /* 0x000000ff06067207 */ /* 0x000fe40000800000 */
[----:B------:R-:W-:Y:S01]  /*88d0*/  LOP3.LUT R5, R5, R10, RZ, 0x3c, !PT ;  /* 0x0000000a05057212 */ /* 0x000fe200078e3cff */
[----:B------:R0:W-:Y:S02]  /*88e0*/  UTMALDG.3D [UR8], [UR4], desc[UR6] ;  /* 0x00000608040075b4 */ /* 0x0001e40008011000 */
[----:B0-----:R-:W-:Y:S01]  /*88f0*/  UMOV UR11, UR19 ;  /* 0x00000013000b7c82 */ /* 0x001fe20008000000 */
[----:B------:R-:W-:Y:S02]  /*8900*/  UMOV UR8, UR15 ;  /* 0x0000000f00087c82 */ /* 0x000fe40008000000 */
[----:B------:R0:W-:Y:S02]  /*8910*/  UTMALDG.3D.MULTICAST [UR8], [UR24], UR23, desc[UR6] ;  /* 0x00000608180073b4 */ /* 0x0001e40008011817 */
[----:B0-----:R-:W-:Y:S05]  /*8920*/  @P4 BRA `(.L_x_182) ;  /* 0xfffffffc00404947 */ /* 0x001fea000383ffff */
.L_x_178:
[----:B------:R-:W-:Y:S05]  /*8930*/  BSYNC B1 ;  /* 0x0000000000017941 */ /* 0x000fea0003800000 */
.L_x_177:
[----:B------:R-:W-:Y:S01]  /*8940*/  LOP3.LUT P5, RZ, R15, 0xff, RZ, 0xc0, !PT ;  /* 0x000000ff0fff7812 */ /* 0x000fe200078ac0ff */
[----:B------:R-:W-:Y:S01]  /*8950*/  VIADD R6, R13, UR13 ;  /* 0x0000000d0d067c36 */ /* 0x000fe20008000000 */
[----:B------:R-:W-:Y:S01]  /*8960*/  ULDC.64 UR4, c[0x0][0x650] ;  /* 0x0001940000047ab9 */ /* 0x000fe20000000a00 */
[----:B------:R-:W-:Y:S01]  /*8970*/  IMAD.U32 R11, RZ, RZ, UR13 ;  /* 0x0000000dff0b7e24 */ /* 0x000fe2000f8e00ff */
[----:B------:R-:W-:Y:S01]  /*8980*/  UISETP.GE.U32.AND UP0, UPT, UR13, 0x9, UPT ;  /* 0x000000090d00788c */ /* 0x000fe2000bf06070 */
[----:B------:R-:W-:Y:S01]  /*8990*/  BSSY B1, `(.L_x_183) ;  /* 0x000006c000017945 */ /* 0x000fe20003800000 */
[----:B------:R-:W-:Y:S02]  /*89a0*/  ISETP.GT.U32.AND P1, PT, R6, 0x8, PT ;  /* 0x000000080600780c */ /* 0x000fe40003f24070 */
[----:B------:R-:W-:Y:S02]  /*89b0*/  PRMT R15, RZ, 0x7610, R15 ;  /* 0x00007610ff0f7816 */ /* 0x000fe4000000000f */
[----:B------:R-:W-:-:S02]  /*89c0*/  ISETP.LT.U32.AND P1, PT, R11, 0x9, P1 ;  /* 0x000000090b00780c */ /* 0x000fc40000f21070 */
[----:B------:R-:W-:Y:S01]  /*89d0*/  PLOP3.LUT P4, PT, PT, PT, UP0, 0x80, 0x0 ;  /* 0x000000000000781c */ /* 0x000fe20003f8f008 */
[----:B------:R-:W0:Y:S01]  /*89e0*/  @P5 S2R R5, SR_CgaCtaId ;  /* 0x0000000000055919 */ /* 0x000e220000008800 */
[----:B------:R-:W-:-:S04]  /*89f0*/  @P5 MOV R4, 0x400 ;  /* 0x0000040000045802 */ /* 0x000fc80000000f00 */
[----:B0-----:R-:W-:Y:S01]  /*8a00*/  @P5 LEA R10, R5, R4, 0x18 ;  /* 0x00000004050a5211 */ /* 0x001fe200078ec0ff */
[----:B------:R-:W-:-:S03]  /*8a10*/  IMAD.WIDE.U32 R4, R6, 0x38e38e39, RZ ;  /* 0x38e38e3906047825 */ /* 0x000fc600078e00ff */
[----:B------:R0:W-:Y:S01]  /*8a20*/  @P5 SYNCS.ARRIVE.TRANS64.A1T0 RZ, [R10+URZ+0xc8], RZ ;  /* 0x0000c8ff0aff59a7 */ /* 0x0001e2000810003f */
[----:B------:R-:W-:Y:S01]  /*8a30*/  IADD3 R2, P5, R2, R8, RZ ;  /* 0x0000000802027210 */ /* 0x000fe20007fbe0ff */
[----:B------:R-:W-:Y:S01]  /*8a40*/  IMAD.MOV.U32 R4, RZ, RZ, -0x1 ;  /* 0xffffffffff047424 */ /* 0x000fe200078e00ff */
[----:B------:R-:W-:Y:S02]  /*8a50*/  SHF.R.U32.HI R11, RZ, 0x1, R5 ;  /* 0x00000001ff0b7819 */ /* 0x000fe40000011605 */
[----:B------:R-:W-:Y:S01]  /*8a60*/  SEL R5, RZ, 0x1, !P1 ;  /* 0x00000001ff057807 */ /* 0x000fe20004800000 */
[----:B------:R-:W-:Y:S01]  /*8a70*/  IMAD.X R3, R3, 0x1, R0, P5 ;  /* 0x0000000103037824 */ /* 0x000fe200028e0600 */
[----:B------:R-:W-:Y:S01]  /*8a80*/  ISETP.GE.U32.AND P1, PT, R2, UR4, PT ;  /* 0x0000000402007c0c */ /* 0x000fe2000bf26070 */
[----:B------:R-:W-:Y:S01]  /*8a90*/  IMAD R13, R11, -0x9, R6 ;  /* 0xfffffff70b0d7824 */ /* 0x000fe200078e0206 */
[----:B------:R-:W-:Y:S01]  /*8aa0*/  LOP3.LUT R12, R12, R5, RZ, 0x3c, !PT ;  /* 0x000000050c0c7212 */ /* 0x000fe200078e3cff */
[----:B------:R-:W-:Y:S01]  /*8ab0*/  IMAD.MOV.U32 R6, RZ, RZ, -0x1 ;  /* 0xffffffffff067424 */ /* 0x000fe200078e00ff */
[----:B------:R-:W-:Y:S01]  /*8ac0*/  ISETP.GE.U32.AND.EX P1, PT, R3, UR5, PT, P1 ;  /* 0x0000000503007c0c */ /* 0x000fe2000bf26110 */
[----:B------:R-:W-:Y:S01]  /*8ad0*/  IMAD.MOV.U32 R5, RZ, RZ, -0x1 ;  /* 0xffffffffff057424 */ /* 0x000fe200078e00ff */
[----:B------:R-:W-:-:S02]  /*8ae0*/  @P4 LOP3.LUT R12, R12, 0x1, R11, 0x78, !PT ;  /* 0x000000010c0c4812 */ /* 0x000fc400078e780b */
[----:B0-----:R-:W-:-:S09]  /*8af0*/  PRMT R10, RZ, 0x7610, R10 ;  /* 0x00007610ff0a7816 */ /* 0x001fd2000000000a */
[----:B------:R-:W-:Y:S05]  /*8b00*/  @P1 BRA `(.L_x_184) ;  /* 0x0000000400501947 */ /* 0x000fea0003800000 */
[----:B------:R-:W0:Y:S01]  /*8b10*/  S2R R6, SR_CTAID.X ;  /* 0x0000000000067919 */ /* 0x000e220000002500 */
[----:B------:R-:W-:Y:S01]  /*8b20*/  ULDC.64 UR4, c[0x0][0x628] ;  /* 0x00018a0000047ab9 */ /* 0x000fe20000000a00 */
[----:B------:R-:W-:Y:S01]  /*8b30*/  ULDC UR7, c[0x0][0x630] ;  /* 0x00018c0000077ab9 */ /* 0x000fe20000000800 */
[----:B------:R-:W-:Y:S01]  /*8b40*/  ISETP.NE.U32.AND P1, PT, RZ, UR4, PT ;  /* 0x00000004ff007c0c */ /* 0x000fe2000bf25070 */
[----:B------:R-:W1:Y:S01]  /*8b50*/  S2R R19, SR_CTAID.Y ;  /* 0x0000000000137919 */ /* 0x000e620000002600 */
[----:B------:R-:W-:Y:S01]  /*8b60*/  ULDC UR8, c[0x0][0x150] ;  /* 0x0000540000087ab9 */ /* 0x000fe20000000800 */
[----:B------:R-:W-:Y:S01]  /*8b70*/  IMAD.MOV.U32 R4, RZ, RZ, R2 ;  /* 0x000000ffff047224 */ /* 0x000fe200078e0002 */
[----:B------:R-:W-:Y:S01]  /*8b80*/  ISETP.NE.AND.EX P1, PT, RZ, UR5, PT, P1 ;  /* 0x00000005ff007c0c */ /* 0x000fe2000bf25310 */
[----:B------:R-:W-:Y:S01]  /*8b90*/  IMAD.MOV.U32 R5, RZ, RZ, R3 ;  /* 0x000000ffff057224 */ /* 0x000fe200078e0003 */
[----:B0-----:R-:W-:-:S11]  /*8ba0*/  I2FP.F32.U32 R20, R6 ;  /* 0x0000000600147245 */ /* 0x001fd60000201000 */
[----:B------:R-:W-:Y:S05]  /*8bb0*/  @!P1 BRA `(.L_x_185) ;  /* 0x0000000000289947 */ /* 0x000fea0003800000 */
[----:B------:R-:W-:Y:S02]  /*8bc0*/  ULDC UR6, c[0x0][0x634] ;  /* 0x00018d0000067ab9 */ /* 0x000fe40000000800 */
[----:B------:R-:W-:-:S05]  /*8bd0*/  IADD3 R5, P1, R2, UR6, RZ ;  /* 0x0000000602057c10 */ /* 0x000fca000ff3e0ff */
[----:B------:R-:W-:-:S04]  /*8be0*/  IMAD.X R21, RZ, RZ, R3, P1 ;  /* 0x000000ffff157224 */ /* 0x000fc800008e0603 */
[----:B------:R-:W-:-:S04]  /*8bf0*/  IMAD.WIDE.U32 R10, R21, UR4, RZ ;  /* 0x00000004150a7c25 */ /* 0x000fc8000f8e00ff */
[----:B------:R-:W-:-:S04]  /*8c00*/  IMAD.WIDE.U32 R10, P1, R5, UR5, R10 ;  /* 0x00000005050a7c25 */ /* 0x000fc8000f82000a */
[----:B------:R-:W-:-:S04]  /*8c10*/  IMAD.WIDE.U32 R4, R5, UR4, RZ ;  /* 0x0000000405047c25 */ /* 0x000fc8000f8e00ff */
[----:B------:R-:W-:Y:S01]  /*8c20*/  IMAD.MOV.U32 R4, RZ, RZ, R11 ;  /* 0x000000ffff047224 */ /* 0x000fe200078e000b */
[----:B------:R-:W-:Y:S01]  /*8c30*/  IADD3 RZ, P4, R5, R10, RZ ;  /* 0x0000000a05ff7210 */ /* 0x000fe20007f9e0ff */
[----:B------:R-:W-:-:S04]  /*8c40*/  IMAD.X R5, RZ, RZ, RZ, P1 ;  /* 0x000000ffff057224 */ /* 0x000fc800008e06ff */
[----:B------:R-:W-:-:S08]  /*8c50*/  IMAD.WIDE.U32.X R4, R21, UR5, R4, P4 ;  /* 0x0000000515047c25 */ /* 0x000fd0000a0e0404 */
.L_x_185:
[--C-:B------:R-:W-:Y:S01]  /*8c60*/  SHF.R.U64 R18, R4, UR7, R5.reuse ;  /* 0x0000000704127c19 */ /* 0x100fe20008001205 */
[----:B------:R-:W-:Y:S01]  /*8c70*/  FMUL R20, R20, UR8 ;  /* 0x0000000814147c20 */ /* 0x000fe20008400000 */
[----:B------:R-:W0:Y:S01]  /*8c80*/  LDC R21, c[0x0][0x144] ;  /* 0x00005100ff157b82 */ /* 0x000e220000000800 */
[----:B-1----:R-:W-:Y:S01]  /*8c90*/  I2FP.F32.U32 R10, R19 ;  /* 0x00000013000a7245 */ /* 0x002fe20000201000 */
[----:B------:R-:W-:Y:S01]  /*8ca0*/  ULDC UR6, c[0x0][0x154] ;  /* 0x0000550000067ab9 */ /* 0x000fe20000000800 */
[----:B------:R-:W-:Y:S01]  /*8cb0*/  SHF.R.U32.HI R4, RZ, UR7, R5 ;  /* 0x00000007ff047c19 */ /* 0x000fe20008011605 */
[----:B------:R-:W-:Y:S01]  /*8cc0*/  ULDC.64 UR4, c[0x0][0x620] ;  /* 0x0001880000047ab9 */ /* 0x000fe20000000a00 */
[----:B------:R-:W-:Y:S01]  /*8cd0*/  IADD3 R5, P1, RZ, -R18, RZ ;  /* 0x80000012ff057210 */ /* 0x000fe20007f3e0ff */
[----:B------:R-:W1:Y:S01]  /*8ce0*/  F2I.U32.TRUNC.NTZ R20, R20 ;  /* 0x0000001400147305 */ /* 0x000e62000020f000 */
[----:B------:R-:W-:Y:S01]  /*8cf0*/  FMUL R10, R10, UR6 ;  /* 0x000000060a0a7c20 */ /* 0x000fe20008400000 */
[----:B------:R-:W2:Y:S01]  /*8d00*/  LDC R22, c[0x0][0x148] ;  /* 0x00005200ff167b82 */ /* 0x000ea20000000800 */
[----:B------:R-:W-:Y:S01]  /*8d10*/  ULDC.64 UR6, c[0x0][0x640] ;  /* 0x0001900000067ab9 */ /* 0x000fe20000000a00 */
[----:B------:R-:W-:Y:S01]  /*8d20*/  IMAD.X R4, RZ, RZ, ~R4, P1 ;  /* 0x000000ffff047224 */ /* 0x000fe200008e0e04 */
[----:B------:R-:W-:-:S03]  /*8d30*/  ISETP.NE.U32.AND P1, PT, RZ, UR6, PT ;  /* 0x00000006ff007c0c */ /* 0x000fc6000bf25070 */
[----:B------:R-:W-:Y:S01]  /*8d40*/  IMAD R4, R4, UR4, RZ ;  /* 0x0000000404047c24 */ /* 0x000fe2000f8e02ff */
[----:B------:R-:W3:Y:S01]  /*8d50*/  F2I.U32.TRUNC.NTZ R10, R10 ;  /* 0x0000000a000a7305 */ /* 0x000ee2000020f000 */
[----:B------:R-:W-:Y:S02]  /*8d60*/  ISETP.NE.AND.EX P1, PT, RZ, UR7, PT, P1 ;  /* 0x00000007ff007c0c */ /* 0x000fe4000bf25310 */
[C---:B------:R-:W-:Y:S02]  /*8d70*/  IMAD R11, R5.reuse, UR5, R4 ;  /* 0x00000005050b7c24 */ /* 0x040fe4000f8e0204 */
[----:B------:R-:W-:Y:S01]  /*8d80*/  IMAD.WIDE.U32 R4, R5, UR4, R2 ;  /* 0x0000000405047c25 */ /* 0x000fe2000f8e0002 */
[----:B------:R-:W-:-:S03]  /*8d90*/  ULDC UR4, c[0x0][0x618] ;  /* 0x0001860000047ab9 */ /* 0x000fc60000000800 */
[----:B-1----:R-:W-:Y:S02]  /*8da0*/  IMAD.MOV R20, RZ, RZ, -R20 ;  /* 0x000000ffff147224 */ /* 0x002fe400078e0a14 */
[----:B------:R-:W-:Y:S02]  /*8db0*/  IMAD.IADD R5, R5, 0x1, R11 ;  /* 0x0000000105057824 */ /* 0x000fe400078e020b */
[----:B0-----:R-:W-:-:S03]  /*8dc0*/  IMAD R6, R21, R20, R6 ;  /* 0x0000001415067224 */ /* 0x001fc600078e0206 */
[--C-:B------:R-:W-:Y:S01]  /*8dd0*/  SHF.R.U64 R20, R4, UR4, R5.reuse ;  /* 0x0000000404147c19 */ /* 0x100fe20008001205 */
[----:B---3--:R-:W-:Y:S01]  /*8de0*/  IMAD.MOV R4, RZ, RZ, -R10 ;  /* 0x000000ffff047224 */ /* 0x008fe200078e0a0a */
[----:B------:R-:W-:Y:S01]  /*8df0*/  SHF.R.U32.HI R5, RZ, UR4, R5 ;  /* 0x00000004ff057c19 */ /* 0x000fe20008011605 */
[----:B------:R-:W-:Y:S02]  /*8e00*/  ULDC UR4, c[0x0][0x608] ;  /* 0x0001820000047ab9 */ /* 0x000fe40000000800 */
[----:B--2---:R-:W-:Y:S01]  /*8e10*/  @P2 IMAD R6, R22, R4, R19 ;  /* 0x0000000416062224 */ /* 0x004fe200078e0213 */
[--C-:B------:R-:W-:Y:S02]  /*8e20*/  SHF.R.U64 R22, R20, UR4, R5.reuse ;  /* 0x0000000414167c19 */ /* 0x100fe40008001205 */
[----:B------:R-:W-:Y:S01]  /*8e30*/  SHF.R.U32.HI R5, RZ, UR4, R5 ;  /* 0x00000004ff057c19 */ /* 0x000fe20008011605 */
[----:B------:R-:W-:-:S03]  /*8e40*/  ULDC UR4, c[0x0][0x658] ;  /* 0x0001960000047ab9 */ /* 0x000fc60000000800 */
[--C-:B------:R-:W-:Y:S02]  /*8e50*/  SHF.R.U64 R19, R22, UR4, R5.reuse ;  /* 0x0000000416137c19 */ /* 0x100fe40008001205 */
[----:B------:R-:W-:-:S03]  /*8e60*/  SHF.R.U32.HI R21, RZ, UR4, R5 ;  /* 0x00000004ff157c19 */ /* 0x000fc60008011605 */
[----:B------:R-:W-:Y:S02]  /*8e70*/  IMAD.MOV.U32 R10, RZ, RZ, R19 ;  /* 0x000000ffff0a7224 */ /* 0x000fe400078e0013 */
[----:B------:R-:W-:Y:S01]  /*8e80*/  IMAD.MOV.U32 R5, RZ, RZ, R21 ;  /* 0x000000ffff057224 */ /* 0x000fe200078e0015 */
[----:B------:R-:W-:Y:S06]  /*8e90*/  @!P1 BRA `(.L_x_186) ;  /* 0x00000000002c9947 */ /* 0x000fec0003800000 */
        /* <DEDUP_REMOVED lines=9> */
[----:B------:R-:W-:-:S04]  /*8f30*/  IMAD.WIDE.U32.X R4, R21, UR7, R4, P4 ;  /* 0x0000000715047c25 */ /* 0x000fc8000a0e0404 */
[----:B------:R-:W-:-:S07]  /*8f40*/  IMAD.MOV.U32 R10, RZ, RZ, R4 ;  /* 0x000000ffff0a7224 */ /* 0x000fce00078e0004 */
.L_x_186:
[----:B------:R-:W-:Y:S01]  /*8f50*/  ULDC UR4, c[0x0][0x648] ;  /* 0x0001920000047ab9 */ /* 0x000fe20000000800 */
[----:B------:R-:W-:Y:S01]  /*8f60*/  LOP3.LUT R4, R22, UR17, RZ, 0xc0, !PT ;  /* 0x0000001116047c12 */ /* 0x000fe2000f8ec0ff */
[----:B------:R-:W-:Y:S01]  /*8f70*/  ULDC UR5, c[0x0][0x610] ;  /* 0x0001840000057ab9 */ /* 0x000fe20000000800 */
[----:B------:R-:W-:Y:S01]  /*8f80*/  SHF.R.U64 R5, R10, UR4, R5 ;  /* 0x000000040a057c19 */ /* 0x000fe20008001205 */
[----:B------:R-:W-:Y:S01]  /*8f90*/  ULDC UR4, c[0x0][0x638] ;  /* 0x00018e0000047ab9 */ /* 0x000fe20000000800 */
[----:B------:R-:W-:-:S03]  /*8fa0*/  LOP3.LUT R20, R20, UR16, RZ, 0xc0, !PT ;  /* 0x0000001014147c12 */ /* 0x000fc6000f8ec0ff */
[----:B------:R-:W-:Y:S02]  /*8fb0*/  IMAD.MOV R10, RZ, RZ, -R5 ;  /* 0x000000ffff0a7224 */ /* 0x000fe400078e0a05 */
[----:B------:R-:W-:Y:S02]  /*8fc0*/  IMAD R5, R5, UR18, R4 ;  /* 0x0000001205057c24 */ /* 0x000fe4000f8e0204 */
[----:B------:R-:W-:Y:S01]  /*8fd0*/  IMAD R19, R10, UR4, R19 ;  /* 0x000000040a137c24 */ /* 0x000fe2000f8e0213 */
[----:B------:R-:W-:Y:S01]  /*8fe0*/  ULDC UR4, c[0x0][0x600] ;  /* 0x0001800000047ab9 */ /* 0x000fe20000000800 */
[----:B------:R-:W-:Y:S02]  /*8ff0*/  IMAD R6, R5, UR5, R6 ;  /* 0x0000000505067c24 */ /* 0x000fe4000f8e0206 */
[----:B------:R-:W-:Y:S02]  /*9000*/  IMAD R19, R19, UR4, R20 ;  /* 0x0000000413137c24 */ /* 0x000fe4000f8e0214 */
[----:B------:R-:W-:-:S02]  /*9010*/  IMAD.MOV.U32 R10, RZ, RZ, 0x1 ;  /* 0x00000001ff0a7424 */ /* 0x000fc400078e00ff */
[----:B------:R-:W-:Y:S01]  /*9020*/  IMAD.MOV.U32 R4, RZ, RZ, R18 ;  /* 0x000000ffff047224 */ /* 0x000fe200078e0012 */
[----:B------:R-:W-:Y:S02]  /*9030*/  SEL R5, R19, R6, !P2 ;  /* 0x0000000613057207 */ /* 0x000fe40005000000 */
[----:B------:R-:W-:-:S07]  /*9040*/  SEL R6, R6, R19, !P2 ;  /* 0x0000001306067207 */ /* 0x000fce0005000000 */
.L_x_184:
[----:B------:R-:W-:Y:S05]  /*9050*/  BSYNC B1 ;  /* 0x0000000000017941 */ /* 0x000fea0003800000 */
.L_x_183:
[----:B------:R-:W-:-:S13]  /*9060*/  LOP3.LUT P1, RZ, R10, 0xff, RZ, 0xc0, !PT ;  /* 0x000000ff0aff7812 */ /* 0x000fda000782c0ff */
[----:B------:R-:W-:Y:S05]  /*9070*/  @P1 BRA `(.L_x_187) ;  /* 0xfffffff400381947 */ /* 0x000fea000383ffff */
[----:B------:R-:W-:Y:S05]  /*9080*/  BSYNC B0 ;  /* 0x0000000000007941 */ /* 0x000fea0003800000 */
.L_x_175:
[----:B------:R-:W-:-:S03]  /*9090*/  UMOV UR4, 0xffffffff ;  /* 0xffffffff00047882 */ /* 0x000fc60000000000 */
[----:B------:R-:W-:Y:S05]  /*90a0*/  BRA.DIV UR4, `(.L_x_188) ;  /* 0x0000000a04007947 */ /* 0x000fea000b800000 */
[----:B------:R-:W-:-:S13]  /*90b0*/  ELECT P0, URZ, PT ;  /* 0x00000000003f782f */ /* 0x000fda0003800000 */
.L_x_209:
[----:B------:R-:W-:Y:S04]  /*90c0*/  BSSY B0, `(.L_x_189) ;  /* 0x0000058000007945 */ /* 0x000fe80003800000 */
[----:B------:R-:W-:Y:S05]  /*90d0*/  @!P0 BRA `(.L_x_190) ;  /* 0x0000000400588947 */ /* 0x000fea0003800000 */
[----:B------:R-:W-:-:S04]  /*90e0*/  LOP3.LUT R7, R7, 0x2, RZ, 0xfc, !PT ;  /* 0x0000000207077812 */ /* 0x000fc800078efcff */
[----:B------:R-:W-:-:S13]  /*90f0*/  ISETP.NE.AND P0, PT, R7, 0x3, PT ;  /* 0x000000030700780c */ /* 0x000fda0003f05270 */
[----:B------:R-:W-:Y:S05]  /*9100*/  @!P0 BRA `(.L_x_191) ;  /* 0x0000000000048947 */ /* 0x000fea0003800000 */
[----:B------:R-:W-:Y:S01]  /*9110*/  BPT.TRAP 0x1 ;  /* 0x000000040000795c */ /* 0x000fe20000300000 */
.L_x_191:
[----:B------:R-:W0:Y:S01]  /*9120*/  S2R R3, SR_CgaCtaId ;  /* 0x0000000000037919 */ /* 0x000e220000008800 */
[----:B------:R-:W-:Y:S02]  /*9130*/  MOV R0, 0x400 ;  /* 0x0000040000007802 */ /* 0x000fe40000000f00 */
[----:B------:R-:W-:Y:S02]  /*9140*/  SHF.L.U32 R2, R12, 0x1f, RZ ;  /* 0x0000001f0c027819 */ /* 0x000fe400000006ff */
[----:B0-----:R-:W-:-:S05]  /*9150*/  LEA R0, R3, R0, 0x18 ;  /* 0x0000000003007211 */ /* 0x001fca00078ec0ff */
[----:B------:R-:W-:-:S04]  /*9160*/  VIADD R0, R0, 0x48 ;  /* 0x0000004800007836 */ /* 0x000fc80000000000 */
[C---:B------:R-:W-:Y:S02]  /*9170*/  IMAD R5, R13.reuse, 0x8, R0 ;  /* 0x000000080d057824 */ /* 0x040fe400078e0200 */
[----:B------:R-:W-:Y:S02]  /*9180*/  VIADD R13, R13, 0x1 ;  /* 0x000000010d0d7836 */ /* 0x000fe40000000000 */
[----:B------:R-:W0:Y:S03]  /*9190*/  SYNCS.PHASECHK.TRANS64.TRYWAIT P0, [R5+URZ], R2 ;  /* 0x00000002050075a7 */ /* 0x000e26000800017f */
[----:B------:R-:W-:-:S04]  /*91a0*/  ISETP.NE.AND P1, PT, R13, 0x9, PT ;  /* 0x000000090d00780c */ /* 0x000fc80003f25270 */
[----:B------:R-:W-:Y:S02]  /*91b0*/  SEL R3, RZ, 0x1, P1 ;  /* 0x00000001ff037807 */ /* 0x000fe40000800000 */
[----:B------:R-:W-:Y:S02]  /*91c0*/  SEL R13, R13, RZ, P1 ;  /* 0x000000ff0d0d7207 */ /* 0x000fe40000800000 */
[----:B------:R-:W-:-:S03]  /*91d0*/  LOP3.LUT R12, R12, R3, RZ, 0x3c, !PT ;  /* 0x000000030c0c7212 */ /* 0x000fc600078e3cff */
[----:B------:R-:W-:Y:S01]  /*91e0*/  IMAD R7, R13, 0x8, R0 ;  /* 0x000000080d077824 */ /* 0x000fe200078e0200 */
[----:B------:R-:W-:Y:S01]  /*91f0*/  SHF.L.U32 R4, R12, 0x1f, RZ ;  /* 0x0000001f0c047819 */ /* 0x000fe200000006ff */
[----:B0-----:R-:W-:Y:S06]  /*9200*/  @!P0 BRA `(.L_x_192) ;  /* 0x0000000400cc8947 */ /* 0x001fec0003800000 */
.L_x_210:
[----:B------:R-:W1:Y:S01]  /*9210*/  SYNCS.PHASECHK.TRANS64.TRYWAIT P0, [R7+URZ], R4 ;  /* 0x00000004070075a7 */ /* 0x000e62000800017f */
[----:B0-----:R-:W-:-:S05]  /*9220*/  VIADD R2, R13, 0x1 ;  /* 0x000000010d027836 */ /* 0x001fca0000000000 */
[----:B------:R-:W-:-:S04]  /*9230*/  ISETP.NE.AND P1, PT, R2, 0x9, PT ;  /* 0x000000090200780c */ /* 0x000fc80003f25270 */
[----:B------:R-:W-:Y:S02]  /*9240*/  SEL R3, RZ, 0x1, P1 ;  /* 0x00000001ff037807 */ /* 0x000fe40000800000 */
[----:B------:R-:W-:Y:S02]  /*9250*/  SEL R9, R2, RZ, P1 ;  /* 0x000000ff02097207 */ /* 0x000fe40000800000 */
[----:B------:R-:W-:-:S03]  /*9260*/  LOP3.LUT R12, R12, R3, RZ, 0x3c, !PT ;  /* 0x000000030c0c7212 */ /* 0x000fc600078e3cff */
[----:B------:R-:W-:Y:S01]  /*9270*/  IMAD R6, R9, 0x8, R0 ;  /* 0x0000000809067824 */ /* 0x000fe200078e0200 */
[----:B------:R-:W-:Y:S01]  /*9280*/  SHF.L.U32 R5, R12, 0x1f, RZ ;  /* 0x0000001f0c057819 */ /* 0x000fe200000006ff */
[----:B-1----:R-:W-:Y:S06]  /*9290*/  @!P0 BRA `(.L_x_193) ;  /* 0x0000000400bc8947 */ /* 0x002fec0003800000 */
.L_x_211:
[----:B------:R-:W1:Y:S01]  /*92a0*/  SYNCS.PHASECHK.TRANS64.TRYWAIT P0, [R6+URZ], R5 ;  /* 0x00000005060075a7 */ /* 0x000e62000800017f */
[----:B------:R-:W-:-:S05]  /*92b0*/  VIADD R2, R9, 0x1 ;  /* 0x0000000109027836 */ /* 0x000fca0000000000 */
[----:B------:R-:W-:-:S04]  /*92c0*/  ISETP.NE.AND P1, PT, R2, 0x9, PT ;  /* 0x000000090200780c */ /* 0x000fc80003f25270 */
[----:B------:R-:W-:Y:S02]  /*92d0*/  SEL R3, RZ, 0x1, P1 ;  /* 0x00000001ff037807 */ /* 0x000fe40000800000 */
[----:B0-----:R-:W-:Y:S02]  /*92e0*/  SEL R7, R2, RZ, P1 ;  /* 0x000000ff02077207 */ /* 0x001fe40000800000 */
[----:B------:R-:W-:-:S03]  /*92f0*/  LOP3.LUT R12, R12, R3, RZ, 0x3c, !PT ;  /* 0x000000030c0c7212 */ /* 0x000fc600078e3cff */
[----:B------:R-:W-:Y:S01]  /*9300*/  IMAD R9, R7, 0x8, R0 ;  /* 0x0000000807097824 */ /* 0x000fe200078e0200 */
[----:B------:R-:W-:Y:S01]  /*9310*/  SHF.L.U32 R4, R12, 0x1f, RZ ;  /* 0x0000001f0c047819 */ /* 0x000fe200000006ff */
[----:B-1----:R-:W-:Y:S06]  /*9320*/  @!P0 BRA `(.L_x_194) ;  /* 0x0000000400ac8947 */ /* 0x002fec0003800000 */
.L_x_212:
[----:B------:R-:W1:Y:S01]  /*9330*/  SYNCS.PHASECHK.TRANS64.TRYWAIT P0, [R9+URZ], R4 ;  /* 0x00000004090075a7 */ /* 0x000e62000800017f */
[----:B------:R-:W-:-:S05]  /*9340*/  VIADD R2, R7, 0x1 ;  /* 0x0000000107027836 */ /* 0x000fca0000000000 */
[----:B------:R-:W-:-:S04]  /*9350*/  ISETP.NE.AND P1, PT, R2, 0x9, PT ;  /* 0x000000090200780c */ /* 0x000fc80003f25270 */
[----:B------:R-:W-:Y:S02]  /*9360*/  SEL R3, RZ, 0x1, P1 ;  /* 0x00000001ff037807 */ /* 0x000fe40000800000 */
[----:B------:R-:W-:Y:S02]  /*9370*/  SEL R7, R2, RZ, P1 ;  /* 0x000000ff02077207 */ /* 0x000fe40000800000 */
[----:B------:R-:W-:-:S03]  /*9380*/  LOP3.LUT R12, R12, R3, RZ, 0x3c, !PT ;  /* 0x000000030c0c7212 */ /* 0x000fc600078e3cff */
[----:B0-----:R-:W-:Y:S01]  /*9390*/  IMAD R6, R7, 0x8, R0 ;  /* 0x0000000807067824 */ /* 0x001fe200078e0200 */
[----:B------:R-:W-:Y:S01]  /*93a0*/  SHF.L.U32 R5, R12, 0x1f, RZ ;  /* 0x0000001f0c057819 */ /* 0x000fe200000006ff */
[----:B-1----:R-:W-:Y:S06]  /*93b0*/  @!P0 BRA `(.L_x_195) ;  /* 0x00000004009c8947 */ /* 0x002fec0003800000 */
.L_x_213:
        /* <DEDUP_REMOVED lines=9> */
.L_x_214:
[----:B------:R-:W1:Y:S01]  /*9450*/  SYNCS.PHASECHK.TRANS64.TRYWAIT P0, [R9+URZ], R4 ;  /* 0x00000004090075a7 */ /* 0x000e62000800017f */
[----:B------:R-:W-:-:S05]  /*9460*/  VIADD R2, R7, 0x1 ;  /* 0x0000000107027836 */ /* 0x000fca0000000000 */
[----:B------:R-:W-:-:S04]  /*9470*/  ISETP.NE.AND P1, PT, R2, 0x9, PT ;  /* 0x000000090200780c */ /* 0x000fc80003f25270 */
[----:B------:R-:W-:Y:S02]  /*9480*/  SEL R3, RZ, 0x1, P1 ;  /* 0x00000001ff037807 */ /* 0x000fe40000800000 */
[----:B------:R-:W-:Y:S02]  /*9490*/  SEL R7, R2, RZ, P1 ;  /* 0x000000ff02077207 */ /* 0x000fe40000800000 */
[----:B------:R-:W-:-:S03]  /*94a0*/  LOP3.LUT R12, R12, R3, RZ, 0x3c, !PT ;  /* 0x000000030c0c7212 */ /* 0x000fc600078e3cff */
[----:B------:R-:W-:Y:S01]  /*94b0*/  IMAD R8, R7, 0x8, R0 ;  /* 0x0000000807087824 */ /* 0x000fe200078e0200 */
[----:B0-----:R-:W-:Y:S01]  /*94c0*/  SHF.L.U32 R5, R12, 0x1f, RZ ;  /* 0x0000001f0c057819 */ /* 0x001fe200000006ff */
[----:B-1----:R-:W-:Y:S06]  /*94d0*/  @!P0 BRA `(.L_x_197) ;  /* 0x00000004007c8947 */ /* 0x002fec0003800000 */
.L_x_215:
[----:B------:R-:W1:Y:S01]  /*94e0*/  SYNCS.PHASECHK.TRANS64.TRYWAIT P0, [R8+URZ], R5 ;  /* 0x00000005080075a7 */ /* 0x000e62000800017f */
[----:B------:R-:W-:-:S05]  /*94f0*/  VIADD R2, R7, 0x1 ;  /* 0x0000000107027836 */ /* 0x000fca0000000000 */
[----:B------:R-:W-:-:S04]  /*9500*/  ISETP.NE.AND P1, PT, R2, 0x9, PT ;  /* 0x000000090200780c */ /* 0x000fc80003f25270 */
[----:B------:R-:W-:Y:S02]  /*9510*/  SEL R3, RZ, 0x1, P1 ;  /* 0x00000001ff037807 */ /* 0x000fe40000800000 */
[----:B------:R-:W-:Y:S02]  /*9520*/  SEL R7, R2, RZ, P1 ;  /* 0x000000ff02077207 */ /* 0x000fe40000800000 */
[----:B0-----:R-:W-:-:S03]  /*9530*/  LOP3.LUT R9, R12, R3, RZ, 0x3c, !PT ;  /* 0x000000030c097212 */ /* 0x001fc600078e3cff */
[----:B------:R-:W-:Y:S01]  /*9540*/  IMAD R11, R7, 0x8, R0 ;  /* 0x00000008070b7824 */ /* 0x000fe200078e0200 */
[----:B------:R-:W-:Y:S01]  /*9550*/  SHF.L.U32 R6, R9, 0x1f, RZ ;  /* 0x0000001f09067819 */ /* 0x000fe200000006ff */
[----:B-1----:R-:W-:Y:S06]  /*9560*/  @!P0 BRA `(.L_x_198) ;  /* 0x00000004006c8947 */ /* 0x002fec0003800000 */
.L_x_216:
[----:B------:R-:W1:Y:S01]  /*9570*/  SYNCS.PHASECHK.TRANS64.TRYWAIT P0, [R11+URZ], R6 ;  /* 0x000000060b0075a7 */ /* 0x000e62000800017f */
[----:B------:R-:W-:-:S05]  /*9580*/  VIADD R2, R7, 0x1 ;  /* 0x0000000107027836 */ /* 0x000fca0000000000 */
[----:B------:R-:W-:-:S04]  /*9590*/  ISETP.NE.AND P1, PT, R2, 0x9, PT ;  /* 0x000000090200780c */ /* 0x000fc80003f25270 */
[----:B------:R-:W-:Y:S02]  /*95a0*/  SEL R4, RZ, 0x1, P1 ;  /* 0x00000001ff047807 */ /* 0x000fe40000800000 */
[----:B------:R-:W-:Y:S02]  /*95b0*/  SEL R3, R2, RZ, P1 ;  /* 0x000000ff02037207 */ /* 0x000fe40000800000 */
[----:B------:R-:W-:Y:S01]  /*95c0*/  LOP3.LUT R4, R9, R4, RZ, 0x3c, !PT ;  /* 0x0000000409047212 */ /* 0x000fe200078e3cff */
[----:B-1----:R-:W-:Y:S06]  /*95d0*/  @!P0 BRA `(.L_x_199) ;  /* 0x0000000400648947 */ /* 0x002fec0003800000 */
.L_x_217:
[----:B------:R-:W-:Y:S01]  /*95e0*/  IMAD R3, R3, 0x8, R0 ;  /* 0x0000000803037824 */ /* 0x000fe200078e0200 */
[----:B------:R-:W-:-:S07]  /*95f0*/  SHF.L.U32 R0, R4, 0x1f, RZ ;  /* 0x0000001f04007819 */ /* 0x000fce00000006ff */
.L_x_200:
[----:B--2---:R2:W3:Y:S02]  /*9600*/  SYNCS.PHASECHK.TRANS64.TRYWAIT P0, [R3+URZ], R0 ;  /* 0x00000000030075a7 */ /* 0x0044e4000800017f */
[----:B---3--:R-:W-:Y:S05]  /*9610*/  @!P0 NANOSLEEP.SYNCS 0x989680 ;  /* 0x009896800000895d */ /* 0x008fea0003900000 */
[----:B------:R-:W3:Y:S02]  /*9620*/  @!P0 SYNCS.PHASECHK.TRANS64 P0, [R3+URZ], R0 ;  /* 0x00000000030085a7 */ /* 0x000ee4000800007f */
[----:B---3--:R-:W-:Y:S05]  /*9630*/  @!P0 BRA `(.L_x_200) ;  /* 0xfffffffc00f08947 */ /* 0x008fea000383ffff */
.L_x_190:
[----:B------:R-:W-:Y:S05]  /*9640*/  BSYNC B0 ;  /* 0x0000000000007941 */ /* 0x000fea0003800000 */
.L_x_189:
[----:B------:R-:W-:Y:S05]  /*9650*/  EXIT ;  /* 0x000000000000794d */ /* 0x000fea0003800000 */
.L_x_20:
[----:B0-----:R-:W-:-:S04]  /*9660*/  IMAD.U32 R19, RZ, RZ, UR11 ;  /* 0x0000000bff137e24 */ /* 0x001fc8000f8e00ff */
[----:B------:R0:W1:Y:S03]  /*9670*/  SYNCS.PHASECHK.TRANS64.TRYWAIT P0, [R19+URZ+-0x8], R18 ;  /* 0xfffff812130075a7 */ /* 0x000066000800017f */
[----:B-1----:R-:W-:Y:S05]  /*9680*/  @!P0 NANOSLEEP.SYNCS 0x989680 ;  /* 0x009896800000895d */ /* 0x002fea0003900000 */
[----:B------:R-:W1:Y:S02]  /*9690*/  @!P0 SYNCS.PHASECHK.TRANS64 P0, [R19+URZ+-0x8], R18 ;  /* 0xfffff812130085a7 */ /* 0x000e64000800007f */
[----:B-1----:R-:W-:Y:S05]  /*96a0*/  @!P0 BRA `(.L_x_20) ;  /* 0xfffffffc00ec8947 */ /* 0x002fea000383ffff */
[----:B------:R-:W-:Y:S05]  /*96b0*/  BRA `(.L_x_201) ;  /* 0xffffff8000287947 */ /* 0x000fea000383ffff */
.L_x_25:
[----:B-1----:R-:W-:-:S04]  /*96c0*/  IMAD.U32 R19, RZ, RZ, UR6 ;  /* 0x00000006ff137e24 */ /* 0x002fc8000f8e00ff */
[----:B------:R1:W4:Y:S03]  /*96d0*/  SYNCS.PHASECHK.TRANS64.TRYWAIT P0, [R19+URZ], R18 ;  /* 0x00000012130075a7 */ /* 0x000326000800017f */
[----:B----4-:R-:W-:Y:S05]  /*96e0*/  @!P0 NANOSLEEP.SYNCS 0x989680 ;  /* 0x009896800000895d */ /* 0x010fea0003900000 */
[----:B------:R-:W4:Y:S02]  /*96f0*/  @!P0 SYNCS.PHASECHK.TRANS64 P0, [R19+URZ], R18 ;  /* 0x00000012130085a7 */ /* 0x000f24000800007f */
[----:B----4-:R-:W-:Y:S05]  /*9700*/  @!P0 BRA `(.L_x_25) ;  /* 0xfffffffc00ec8947 */ /* 0x010fea000383ffff */
[----:B------:R-:W-:Y:S05]  /*9710*/  BRA `(.L_x_24) ;  /* 0xffffff8400547947 */ /* 0x000fea000383ffff */
.L_x_31:
[----:B-1----:R-:W-:-:S04]  /*9720*/  IMAD.U32 R21, RZ, RZ, UR16 ;  /* 0x00000010ff157e24 */ /* 0x002fc8000f8e00ff */
[----:B------:R1:W4:Y:S03]  /*9730*/  SYNCS.PHASECHK.TRANS64.TRYWAIT P0, [R21+URZ], R20 ;  /* 0x00000014150075a7 */ /* 0x000326000800017f */
[----:B----4-:R-:W-:Y:S05]  /*9740*/  @!P0 NANOSLEEP.SYNCS 0x989680 ;  /* 0x009896800000895d */ /* 0x010fea0003900000 */
[----:B------:R-:W4:Y:S02]  /*9750*/  @!P0 SYNCS.PHASECHK.TRANS64 P0, [R21+URZ], R20 ;  /* 0x00000014150085a7 */ /* 0x000f24000800007f */
[----:B----4-:R-:W-:Y:S05]  /*9760*/  @!P0 BRA `(.L_x_31) ;  /* 0xfffffffc00ec8947 */ /* 0x010fea000383ffff */
[----:B------:R-:W-:Y:S05]  /*9770*/  BRA `(.L_x_30) ;  /* 0xffffff8c00bc7947 */ /* 0x000fea000383ffff */
.L_x_39:
[----:B0-----:R-:W-:-:S04]  /*9780*/  IMAD.U32 R19, RZ, RZ, UR11 ;  /* 0x0000000bff137e24 */ /* 0x001fc8000f8e00ff */
[----:B------:R0:W1:Y:S03]  /*9790*/  SYNCS.PHASECHK.TRANS64.TRYWAIT P0, [R19+URZ+0x8], R18 ;  /* 0x00000812130075a7 */ /* 0x000066000800017f */
[----:B-1----:R-:W-:Y:S05]  /*97a0*/  @!P0 NANOSLEEP.SYNCS 0x989680 ;  /* 0x009896800000895d */ /* 0x002fea0003900000 */
[----:B------:R-:W1:Y:S02]  /*97b0*/  @!P0 SYNCS.PHASECHK.TRANS64 P0, [R19+URZ+0x8], R18 ;  /* 0x00000812130085a7 */ /* 0x000e64000800007f */
[----:B-1----:R-:W-:Y:S05]  /*97c0*/  @!P0 BRA `(.L_x_39) ;  /* 0xfffffffc00ec8947 */ /* 0x002fea000383ffff */
[----:B------:R-:W-:Y:S05]  /*97d0*/  BRA `(.L_x_202) ;  /* 0xffffff9c00587947 */ /* 0x000fea000383ffff */
.L_x_176:
[----:B------:R-:W-:Y:S01]  /*97e0*/  BSSY B1, `(.L_x_203) ;  /* 0x0000006000017945 */ /* 0x000fe20003800000 */
[----:B------:R-:W-:-:S07]  /*97f0*/  IMAD.MOV.U32 R10, RZ, RZ, -0x1 ;  /* 0xffffffffff0a7424 */ /* 0x000fce00078e00ff */
[----:B------:R-:W-:Y:S05]  /*9800*/  WARPSYNC.COLLECTIVE R10, `(.L_x_204) ;  /* 0x000000000a0c7348 */ /* 0x000fea0003c00000 */
[----:B------:R-:W-:Y:S02]  /*9810*/  ELECT P1, UR62, PT ;  /* 0x00000000003e782f */ /* 0x000fe40003820000 */
[----:B------:R-:W-:Y:S01]  /*9820*/  MOV R10, UR62 ;  /* 0x0000003e000a7c02 */ /* 0x000fe20008000f00 */
[----:B------:R-:W-:Y:S10]  /*9830*/  ENDCOLLECTIVE ;  /* 0x000000000000791b */ /* 0x000ff40003800000 */
.L_x_204:
[----:B------:R-:W-:Y:S05]  /*9840*/  BSYNC B1 ;  /* 0x0000000000017941 */ /* 0x000fea0003800000 */
.L_x_203:
[----:B------:R-:W-:Y:S05]  /*9850*/  BRA `(.L_x_205) ;  /* 0xffffffec004c7947 */ /* 0x000fea000383ffff */
.L_x_179:
[----:B-1----:R1:W2:Y:S02]  /*9860*/  SYNCS.PHASECHK.TRANS64.TRYWAIT P1, [R21+URZ+0x48], R10 ;  /* 0x0000480a150075a7 */ /* 0x0022a4000802017f */
[----:B--2---:R-:W-:Y:S05]  /*9870*/  @!P1 NANOSLEEP.SYNCS 0x989680 ;  /* 0x009896800000995d */ /* 0x004fea0003900000 */
[----:B------:R-:W2:Y:S02]  /*9880*/  @!P1 SYNCS.PHASECHK.TRANS64 P1, [R21+URZ+0x48], R10 ;  /* 0x0000480a150095a7 */ /* 0x000ea4000802007f */
[----:B--2---:R-:W-:Y:S05]  /*9890*/  @!P1 BRA `(.L_x_179) ;  /* 0xfffffffc00f09947 */ /* 0x004fea000383ffff */
[----:B------:R-:W-:Y:S05]  /*98a0*/  BRA `(.L_x_206) ;  /* 0xffffffec00807947 */ /* 0x000fea000383ffff */
.L_x_188:
[----:B------:R-:W-:Y:S01]  /*98b0*/  BSSY B0, `(.L_x_207) ;  /* 0x0000006000007945 */ /* 0x000fe20003800000 */
[----:B------:R-:W-:-:S07]  /*98c0*/  IMAD.MOV.U32 R10, RZ, RZ, -0x1 ;  /* 0xffffffffff0a7424 */ /* 0x000fce00078e00ff */
[----:B------:R-:W-:Y:S05]  /*98d0*/  WARPSYNC.COLLECTIVE R10, `(.L_x_208) ;  /* 0x000000000a0c7348 */ /* 0x000fea0003c00000 */
[----:B------:R-:W-:Y:S02]  /*98e0*/  ELECT P1, UR62, PT ;  /* 0x00000000003e782f */ /* 0x000fe40003820000 */
[----:B------:R-:W-:Y:S01]  /*98f0*/  MOV R10, UR62 ;  /* 0x0000003e000a7c02 */ /* 0x000fe20008000f00 */
[----:B------:R-:W-:Y:S10]  /*9900*/  ENDCOLLECTIVE ;  /* 0x000000000000791b */ /* 0x000ff40003800000 */
.L_x_208:
[----:B------:R-:W-:Y:S05]  /*9910*/  BSYNC B0 ;  /* 0x0000000000007941 */ /* 0x000fea0003800000 */
.L_x_207:
[----:B------:R-:W-:Y:S01]  /*9920*/  PLOP3.LUT P0, PT, P1, PT, PT, 0x80, 0x0 ;  /* 0x000000000000781c */ /* 0x000fe20000f0f070 */
[----:B------:R-:W-:-:S12]  /*9930*/  BRA `(.L_x_209) ;  /* 0xfffffff400e07947 */ /* 0x000fd8000383ffff */
.L_x_192:
[----:B0-----:R0:W1:Y:S02]  /*9940*/  SYNCS.PHASECHK.TRANS64.TRYWAIT P0, [R5+URZ], R2 ;  /* 0x00000002050075a7 */ /* 0x001064000800017f */
[----:B-1----:R-:W-:Y:S05]  /*9950*/  @!P0 NANOSLEEP.SYNCS 0x989680 ;  /* 0x009896800000895d */ /* 0x002fea0003900000 */
[----:B------:R-:W1:Y:S02]  /*9960*/  @!P0 SYNCS.PHASECHK.TRANS64 P0, [R5+URZ], R2 ;  /* 0x00000002050085a7 */ /* 0x000e64000800007f */
[----:B-1----:R-:W-:Y:S05]  /*9970*/  @!P0 BRA `(.L_x_192) ;  /* 0xfffffffc00f08947 */ /* 0x002fea000383ffff */
[----:B------:R-:W-:Y:S05]  /*9980*/  BRA `(.L_x_210) ;  /* 0xfffffff800207947 */ /* 0x000fea000383ffff */
.L_x_193:
[----:B0-----:R0:W1:Y:S02]  /*9990*/  SYNCS.PHASECHK.TRANS64.TRYWAIT P0, [R7+URZ], R4 ;  /* 0x00000004070075a7 */ /* 0x001064000800017f */
[----:B-1----:R-:W-:Y:S05]  /*99a0*/  @!P0 NANOSLEEP.SYNCS 0x989680 ;  /* 0x009896800000895d */ /* 0x002fea0003900000 */
[----:B------:R-:W1:Y:S02]  /*99b0*/  @!P0 SYNCS.PHASECHK.TRANS64 P0, [R7+URZ], R4 ;  /* 0x00000004070085a7 */ /* 0x000e64000800007f */
[----:B-1----:R-:W-:Y:S05]  /*99c0*/  @!P0 BRA `(.L_x_193) ;  /* 0xfffffffc00f08947 */ /* 0x002fea000383ffff */
[----:B------:R-:W-:Y:S05]  /*99d0*/  BRA `(.L_x_211) ;  /* 0xfffffff800307947 */ /* 0x000fea000383ffff */
.L_x_194:
[----:B0-----:R0:W1:Y:S02]  /*99e0*/  SYNCS.PHASECHK.TRANS64.TRYWAIT P0, [R6+URZ], R5 ;  /* 0x00000005060075a7 */ /* 0x001064000800017f */
[----:B-1----:R-:W-:Y:S05]  /*99f0*/  @!P0 NANOSLEEP.SYNCS 0x989680 ;  /* 0x009896800000895d */ /* 0x002fea0003900000 */
[----:B------:R-:W1:Y:S02]  /*9a00*/  @!P0 SYNCS.PHASECHK.TRANS64 P0, [R6+URZ], R5 ;  /* 0x00000005060085a7 */ /* 0x000e64000800007f */
[----:B-1----:R-:W-:Y:S05]  /*9a10*/  @!P0 BRA `(.L_x_194) ;  /* 0xfffffffc00f08947 */ /* 0x002fea000383ffff */
[----:B------:R-:W-:Y:S05]  /*9a20*/  BRA `(.L_x_212) ;  /* 0xfffffff800407947 */ /* 0x000fea000383ffff */
.L_x_195:
[----:B0-----:R0:W1:Y:S02]  /*9a30*/  SYNCS.PHASECHK.TRANS64.TRYWAIT P0, [R9+URZ], R4 ;  /* 0x00000004090075a7 */ /* 0x001064000800017f */
[----:B-1----:R-:W-:Y:S05]  /*9a40*/  @!P0 NANOSLEEP.SYNCS 0x989680 ;  /* 0x009896800000895d */ /* 0x002fea0003900000 */
[----:B------:R-:W1:Y:S02]  /*9a50*/  @!P0 SYNCS.PHASECHK.TRANS64 P0, [R9+URZ], R4 ;  /* 0x00000004090085a7 */ /* 0x000e64000800007f */
[----:B-1----:R-:W-:Y:S05]  /*9a60*/  @!P0 BRA `(.L_x_195) ;  /* 0xfffffffc00f08947 */ /* 0x002fea000383ffff */
[----:B------:R-:W-:Y:S05]  /*9a70*/  BRA `(.L_x_213) ;  /* 0xfffffff800507947 */ /* 0x000fea000383ffff */
.L_x_196:
[----:B0-----:R0:W1:Y:S02]  /*9a80*/  SYNCS.PHASECHK.TRANS64.TRYWAIT P0, [R6+URZ], R5 ;  /* 0x00000005060075a7 */ /* 0x001064000800017f */
[----:B-1----:R-:W-:Y:S05]  /*9a90*/  @!P0 NANOSLEEP.SYNCS 0x989680 ;  /* 0x009896800000895d */ /* 0x002fea0003900000 */
[----:B------:R-:W1:Y:S02]  /*9aa0*/  @!P0 SYNCS.PHASECHK.TRANS64 P0, [R6+URZ], R5 ;  /* 0x00000005060085a7 */ /* 0x000e64000800007f */
[----:B-1----:R-:W-:Y:S05]  /*9ab0*/  @!P0 BRA `(.L_x_196) ;  /* 0xfffffffc00f08947 */ /* 0x002fea000383ffff */
[----:B------:R-:W-:Y:S05]  /*9ac0*/  BRA `(.L_x_214) ;  /* 0xfffffff800607947 */ /* 0x000fea000383ffff */
.L_x_197:
[----:B0-----:R0:W1:Y:S02]  /*9ad0*/  SYNCS.PHASECHK.TRANS64.TRYWAIT P0, [R9+URZ], R4 ;  /* 0x00000004090075a7 */ /* 0x001064000800017f */
[----:B-1----:R-:W-:Y:S05]  /*9ae0*/  @!P0 NANOSLEEP.SYNCS 0x989680 ;  /* 0x009896800000895d */ /* 0x002fea0003900000 */
[----:B------:R-:W1:Y:S02]  /*9af0*/  @!P0 SYNCS.PHASECHK.TRANS64 P0, [R9+URZ], R4 ;  /* 0x00000004090085a7 */ /* 0x000e64000800007f */
[----:B-1----:R-:W-:Y:S05]  /*9b00*/  @!P0 BRA `(.L_x_197) ;  /* 0xfffffffc00f08947 */ /* 0x002fea000383ffff */
[----:B------:R-:W-:Y:S05]  /*9b10*/  BRA `(.L_x_215) ;  /* 0xfffffff800707947 */ /* 0x000fea000383ffff */
.L_x_198:
[----:B0-----:R0:W1:Y:S02]  /*9b20*/  SYNCS.PHASECHK.TRANS64.TRYWAIT P0, [R8+URZ], R5 ;  /* 0x00000005080075a7 */ /* 0x001064000800017f */
[----:B-1----:R-:W-:Y:S05]  /*9b30*/  @!P0 NANOSLEEP.SYNCS 0x989680 ;  /* 0x009896800000895d */ /* 0x002fea0003900000 */
[----:B------:R-:W1:Y:S02]  /*9b40*/  @!P0 SYNCS.PHASECHK.TRANS64 P0, [R8+URZ], R5 ;  /* 0x00000005080085a7 */ /* 0x000e64000800007f */
[----:B-1----:R-:W-:Y:S05]  /*9b50*/  @!P0 BRA `(.L_x_198) ;  /* 0xfffffffc00f08947 */ /* 0x002fea000383ffff */
[----:B------:R-:W-:Y:S05]  /*9b60*/  BRA `(.L_x_216) ;  /* 0xfffffff800807947 */ /* 0x000fea000383ffff */
.L_x_199:
[----:B-1----:R1:W2:Y:S02]  /*9b70*/  SYNCS.PHASECHK.TRANS64.TRYWAIT P0, [R11+URZ], R6 ;  /* 0x000000060b0075a7 */ /* 0x0022a4000800017f */
[----:B--2---:R-:W-:Y:S05]  /*9b80*/  @!P0 NANOSLEEP.SYNCS 0x989680 ;  /* 0x009896800000895d */ /* 0x004fea0003900000 */
[----:B------:R-:W2:Y:S02]  /*9b90*/  @!P0 SYNCS.PHASECHK.TRANS64 P0, [R11+URZ], R6 ;  /* 0x000000060b0085a7 */ /* 0x000ea4000800007f */
[----:B--2---:R-:W-:Y:S05]  /*9ba0*/  @!P0 BRA `(.L_x_199) ;  /* 0xfffffffc00f08947 */ /* 0x004fea000383ffff */
[----:B------:R-:W-:Y:S05]  /*9bb0*/  BRA `(.L_x_217) ;  /* 0xfffffff800887947 */ /* 0x000fea000383ffff */
.L_x_218:
[----:B------:R-:W-:-:S00]  /*9bc0*/  BRA `(.L_x_218) ;  /* 0xfffffffc00fc7947 */ /* 0x000fc0000383ffff */
[----:B------:R-:W-:-:S00]  /*9bd0*/  NOP ;  /* 0x0000000000007918 */ /* 0x000fc00000000000 */
        /* <DEDUP_REMOVED lines=10> */
.L_x_219:


//--------------------- .nv.shared._ZN7cutlass13device_kernelINS_4gemm6kernel13GemmUniversalIN4cute5tupleIJiiiiEEENS1_10collective13CollectiveMmaINS1_37MainloopSm90TmaGmmaWarpSpecializedFP8ILi9ENS5_IJNS4_1CILi2EEENSA_ILi1EEESC_EEENS1_32KernelTmaWarpSpecializedPingpongEEENS5_IJNSA_ILi64EEENSA_ILi128EEESH_EEENS_12float_e4m3_tENS5_IJlSC_lEEESJ_SK_NS4_8TiledMMAINS4_8MMA_AtomIJNS4_4SM904GMMA31MMA_64x128x32_F32E4M3E4M3_SS_TNILNSO_7ScaleInE1ELSQ_1EEEEEENS4_6LayoutINS5_IJSC_SC_SC_EEENS5_IJNSA_ILi0EEESV_SV_EEEEENS5_IJNS4_10UnderscoreESY_SY_EEEEENS4_13SM90_TMA_LOADENS4_14ComposedLayoutINS4_7SwizzleILi3ELi4ELi3EEENS4_18smem_ptr_flag_bitsILi8EEENST_INS5_IJNSA_ILi8EEESH_EEENS5_IJSH_SC_EEEEEEEvNS4_8identityENS4_23SM90_TMA_LOAD_MULTICASTES1B_vS1C_EENS_8epilogue10collective6detail29Sm90TmaWarpSpecializedAdapterINS1G_15DefaultEpilogueISJ_SK_SK_NS1F_6thread17LinearCombinationISJ_Li1EffLNS1K_9ScaleType4KindE0ELNS_15FloatRoundStyleE2ESJ_EENS1_15EpilogueDefaultEEEEEvvEEEEvNT_6ParamsE --------------------------
	.section	.nv.shared._ZN7cutlass13device_kernelINS_4gemm6kernel13GemmUniversalIN4cute5tupleIJiiiiEEENS1_10collective13CollectiveMmaINS1_37MainloopSm90TmaGmmaWarpSpecializedFP8ILi9ENS5_IJNS4_1CILi2EEENSA_ILi1EEESC_EEENS1_32KernelTmaWarpSpecializedPingpongEEENS5_IJNSA_ILi64EEENSA_ILi128EEESH_EEENS_12float_e4m3_tENS5_IJlSC_lEEESJ_SK_NS4_8TiledMMAINS4_8MMA_AtomIJNS4_4SM904GMMA31MMA_64x128x32_F32E4M3E4M3_SS_TNILNSO_7ScaleInE1ELSQ_1EEEEEENS4_6LayoutINS5_IJSC_SC_SC_EEENS5_IJNSA_ILi0EEESV_SV_EEEEENS5_IJNS4_10UnderscoreESY_SY_EEEEENS4_13SM90_TMA_LOADENS4_14ComposedLayoutINS4_7SwizzleILi3ELi4ELi3EEENS4_18smem_ptr_flag_bitsILi8EEENST_INS5_IJNSA_ILi8EEESH_EEENS5_IJSH_SC_EEEEEEEvNS4_8identityENS4_23SM90_TMA_LOAD_MULTICASTES1B_vS1C_EENS_8epilogue10collective6detail29Sm90TmaWarpSpecializedAdapterINS1G_15DefaultEpilogueISJ_SK_SK_NS1F_6thread17LinearCombinationISJ_Li1EffLNS1K_9ScaleType4KindE0ELNS_15FloatRoundStyleE2ESJ_EENS1_15EpilogueDefaultEEEEEvvEEEEvNT_6ParamsE,"aw",@nobits
	.sectionflags	@""
	.align	16
	.zero		1024


//--------------------- .nv.shared.reserved.0     --------------------------
	.section	.nv.shared.reserved.0,"aw",@nobits
	.weak		__nv_reservedSMEM_offset_0_alias
	.size		__nv_reservedSMEM_offset_0_alias, 0, 0
	.other		__nv_reservedSMEM_offset_0_alias,@"STO_CUDA_RESERVED_SHARED STV_DEFAULT"
__nv_reservedSMEM_offset_0_alias:
	.zero		0


//--------------------- .nv.global                --------------------------
	.section	.nv.global,"aw",@nobits
.nv.global:
	.type		_ZN39_INTERNAL_e9f1650f_4_k_cu_2371fb7f_32574cute1_E,@object
	.size		_ZN39_INTERNAL_e9f1650f_4_k_cu_2371fb7f_32574cute1_E,(_ZN39_INTERNAL_e9f1650f_4_k_cu_2371fb7f_32574cuda3std3__45__cpo6cbeginE - _ZN39_INTERNAL_e9f1650f_4_k_cu_2371fb7f_32574cute1_E)
_ZN39_INTERNAL_e9f1650f_4_k_cu_2371fb7f_32574cute1_E:
	.zero		1
	.type		_ZN39_INTERNAL_e9f1650f_4_k_cu_2371fb7f_32574cuda3std3__45__cpo6cbeginE,@object
	.size		_ZN39_INTERNAL_e9f1650f_4_k_cu_2371fb7f_32574cuda3std3__45__cpo6cbeginE,(_ZN39_INTERNAL_e9f1650f_4_k_cu_2371fb7f_32574cuda3std3__48in_placeE - _ZN39_INTERNAL_e9f1650f_4_k_cu_2371fb7f_32574cuda3std3__45__cpo6cbeginE)
_ZN39_INTERNAL_e9f1650f_4_k_cu_2371fb7f_32574cuda3std3__45__cpo6cbeginE:
	.zero		1
	.type		_ZN39_INTERNAL_e9f1650f_4_k_cu_2371fb7f_32574cuda3std3__48in_placeE,@object
	.size		_ZN39_INTERNAL_e9f1650f_4_k_cu_2371fb7f_32574cuda3std3__48in_placeE,(_ZN39_INTERNAL_e9f1650f_4_k_cu_2371fb7f_32574cuda3std6ranges3__45__cpo9iter_moveE - _ZN39_INTERNAL_e9f1650f_4_k_cu_2371fb7f_32574cuda3std3__48in_placeE)
_ZN39_INTERNAL_e9f1650f_4_k_cu_2371fb7f_32574cuda3std3__48in_placeE:
	.zero		1
	.type		_ZN39_INTERNAL_e9f1650f_4_k_cu_2371fb7f_32574cuda3std6ranges3__45__cpo9iter_moveE,@object
	.size		_ZN39_INTERNAL_e9f1650f_4_k_cu_2371fb7f_32574cuda3std6ranges3__45__cpo9iter_moveE,(_ZN39_INTERNAL_e9f1650f_4_k_cu_2371fb7f_32574cuda3std3__45__cpo5beginE - _ZN39_INTERNAL_e9f1650f_4_k_cu_2371fb7f_32574cuda3std6ranges3__45__cpo9iter_moveE)
_ZN39_INTERNAL_e9f1650f_4_k_cu_2371fb7f_32574cuda3std6ranges3__45__cpo9iter_moveE:
	.zero		1
	.type		_ZN39_INTERNAL_e9f1650f_4_k_cu_2371fb7f_32574cuda3std3__45__cpo5beginE,@object
	.size		_ZN39_INTERNAL_e9f1650f_4_k_cu_2371fb7f_32574cuda3std3__45__cpo5beginE,(_ZN39_INTERNAL_e9f1650f_4_k_cu_2371fb7f_32574cuda3std3__441_GLOBAL__N__e9f1650f_4_k_cu_2371fb7f_32576ignoreE - _ZN39_INTERNAL_e9f1650f_4_k_cu_2371fb7f_32574cuda3std3__45__cpo5beginE)
_ZN39_INTERNAL_e9f1650f_4_k_cu_2371fb7f_32574cuda3std3__45__cpo5beginE:
	.zero		1
	.type		_ZN39_INTERNAL_e9f1650f_4_k_cu_2371fb7f_32574cuda3std3__441_GLOBAL__N__e9f1650f_4_k_cu_2371fb7f_32576ignoreE,@object
	.size		_ZN39_INTERNAL_e9f1650f_4_k_cu_2371fb7f_32574cuda3std3__441_GLOBAL__N__e9f1650f_4_k_cu_2371fb7f_32576ignoreE,(_ZN39_INTERNAL_e9f1650f_4_k_cu_2371fb7f_32574cute7productE - _ZN39_INTERNAL_e9f1650f_4_k_cu_2371fb7f_32574cuda3std3__441_GLOBAL__N__e9f1650f_4_k_cu_2371fb7f_32576ignoreE)
_ZN39_INTERNAL_e9f1650f_4_k_cu_2371fb7f_32574cuda3std3__441_GLOBAL__N__e9f1650f_4_k_cu_2371fb7f_32576ignoreE:
	.zero		1
	.type		_ZN39_INTERNAL_e9f1650f_4_k_cu_2371fb7f_32574cute7productE,@object
	.size		_ZN39_INTERNAL_e9f1650f_4_k_cu_2371fb7f_32574cute7productE,(_ZN39_INTERNAL_e9f1650f_4_k_cu_2371fb7f_32574cuda3std3__45__cpo3endE - _ZN39_INTERNAL_e9f1650f_4_k_cu_2371fb7f_32574cute7productE)
_ZN39_INTERNAL_e9f1650f_4_k_cu_2371fb7f_32574cute7productE:
	.zero		1
	.type		_ZN39_INTERNAL_e9f1650f_4_k_cu_2371fb7f_32574cuda3std3__45__cpo3endE,@object
	.size		_ZN39_INTERNAL_e9f1650f_4_k_cu_2371fb7f_32574cuda3std3__45__cpo3endE,(_ZN39_INTERNAL_e9f1650f_4_k_cu_2371fb7f_32574cuda3std3__419piecewise_constructE - _ZN39_INTERNAL_e9f1650f_4_k_cu_2371fb7f_32574cuda3std3__45__cpo3endE)
_ZN39_INTERNAL_e9f1650f_4_k_cu_2371fb7f_32574cuda3std3__45__cpo3endE:
	.zero		1
	.type		_ZN39_INTERNAL_e9f1650f_4_k_cu_2371fb7f_32574cuda3std3__419piecewise_constructE,@object
	.size		_ZN39_INTERNAL_e9f1650f_4_k_cu_2371fb7f_32574cuda3std3__419piecewise_constructE,(_ZN39_INTERNAL_e9f1650f_4_k_cu_2371fb7f_32574cuda3std3__45__cpo4cendE - _ZN39_INTERNAL_e9f1650f_4_k_cu_2371fb7f_32574cuda3std3__419piecewise_constructE)
_ZN39_INTERNAL_e9f1650f_4_k_cu_2371fb7f_32574cuda3std3__419piecewise_constructE:
	.zero		1
	.type		_ZN39_INTERNAL_e9f1650f_4_k_cu_2371fb7f_32574cuda3std3__45__cpo4cendE,@object
	.size		_ZN39_INTERNAL_e9f1650f_4_k_cu_2371fb7f_32574cuda3std3__45__cpo4cendE,(_ZN39_INTERNAL_e9f1650f_4_k_cu_2371fb7f_32574cuda3std6ranges3__45__cpo4swapE - _ZN39_INTERNAL_e9f1650f_4_k_cu_2371fb7f_32574cuda3std3__45__cpo4cendE)
_ZN39_INTERNAL_e9f1650f_4_k_cu_2371fb7f_32574cuda3std3__45__cpo4cendE:
	.zero		1
	.type		_ZN39_INTERNAL_e9f1650f_4_k_cu_2371fb7f_32574cuda3std6ranges3__45__cpo4swapE,@object
	.size		_ZN39_INTERNAL_e9f1650f_4_k_cu_2371fb7f_32574cuda3std6ranges3__45__cpo4swapE,(.L_7 - _ZN39_INTERNAL_e9f1650f_4_k_cu_2371fb7f_32574cuda3std6ranges3__45__cpo4swapE)
_ZN39_INTERNAL_e9f1650f_4_k_cu_2371fb7f_32574cuda3std6ranges3__45__cpo4swapE:
	.zero		1
.L_7:


//--------------------- .nv.constant0._ZN7cutlass13device_kernelINS_4gemm6kernel13GemmUniversalIN4cute5tupleIJiiiiEEENS1_10collective13CollectiveMmaINS1_37MainloopSm90TmaGmmaWarpSpecializedFP8ILi9ENS5_IJNS4_1CILi2EEENSA_ILi1EEESC_EEENS1_32KernelTmaWarpSpecializedPingpongEEENS5_IJNSA_ILi64EEENSA_ILi128EEESH_EEENS_12float_e4m3_tENS5_IJlSC_lEEESJ_SK_NS4_8TiledMMAINS4_8MMA_AtomIJNS4_4SM904GMMA31MMA_64x128x32_F32E4M3E4M3_SS_TNILNSO_7ScaleInE1ELSQ_1EEEEEENS4_6LayoutINS5_IJSC_SC_SC_EEENS5_IJNSA_ILi0EEESV_SV_EEEEENS5_IJNS4_10UnderscoreESY_SY_EEEEENS4_13SM90_TMA_LOADENS4_14ComposedLayoutINS4_7SwizzleILi3ELi4ELi3EEENS4_18smem_ptr_flag_bitsILi8EEENST_INS5_IJNSA_ILi8EEESH_EEENS5_IJSH_SC_EEEEEEEvNS4_8identityENS4_23SM90_TMA_LOAD_MULTICASTES1B_vS1C_EENS_8epilogue10collective6detail29Sm90TmaWarpSpecializedAdapterINS1G_15DefaultEpilogueISJ_SK_SK_NS1F_6thread17LinearCombinationISJ_Li1EffLNS1K_9ScaleType4KindE0ELNS_15FloatRoundStyleE2ESJ_EENS1_15EpilogueDefaultEEEEEvvEEEEvNT_6ParamsE --------------------------
	.section	.nv.constant0._ZN7cutlass13device_kernelINS_4gemm6kernel13GemmUniversalIN4cute5tupleIJiiiiEEENS1_10collective13CollectiveMmaINS1_37MainloopSm90TmaGmmaWarpSpecializedFP8ILi9ENS5_IJNS4_1CILi2EEENSA_ILi1EEESC_EEENS1_32KernelTmaWarpSpecializedPingpongEEENS5_IJNSA_ILi64EEENSA_ILi128EEESH_EEENS_12float_e4m3_tENS5_IJlSC_lEEESJ_SK_NS4_8TiledMMAINS4_8MMA_AtomIJNS4_4SM904GMMA31MMA_64x128x32_F32E4M3E4M3_SS_TNILNSO_7ScaleInE1ELSQ_1EEEEEENS4_6LayoutINS5_IJSC_SC_SC_EEENS5_IJNSA_ILi0EEESV_SV_EEEEENS5_IJNS4_10UnderscoreESY_SY_EEEEENS4_13SM90_TMA_LOADENS4_14ComposedLayoutINS4_7SwizzleILi3ELi4ELi3EEENS4_18smem_ptr_flag_bitsILi8EEENST_INS5_IJNSA_ILi8EEESH_EEENS5_IJSH_SC_EEEEEEEvNS4_8identityENS4_23SM90_TMA_LOAD_MULTICASTES1B_vS1C_EENS_8epilogue10collective6detail29Sm90TmaWarpSpecializedAdapterINS1G_15DefaultEpilogueISJ_SK_SK_NS1F_6thread17LinearCombinationISJ_Li1EffLNS1K_9ScaleType4KindE0ELNS_15FloatRoundStyleE2ESJ_EENS1_15EpilogueDefaultEEEEEvvEEEEvNT_6ParamsE,"a",@progbits
	.sectionflags	@""
	.align	4
.nv.constant0._ZN7cutlass13device_kernelINS_4gemm6kernel13GemmUniversalIN4cute5tupleIJiiiiEEENS1_10collective13CollectiveMmaINS1_37MainloopSm90TmaGmmaWarpSpecializedFP8ILi9ENS5_IJNS4_1CILi2EEENSA_ILi1EEESC_EEENS1_32KernelTmaWarpSpecializedPingpongEEENS5_IJNSA_ILi64EEENSA_ILi128EEESH_EEENS_12float_e4m3_tENS5_IJlSC_lEEESJ_SK_NS4_8TiledMMAINS4_8MMA_AtomIJNS4_4SM904GMMA31MMA_64x128x32_F32E4M3E4M3_SS_TNILNSO_7ScaleInE1ELSQ_1EEEEEENS4_6LayoutINS5_IJSC_SC_SC_EEENS5_IJNSA_ILi0EEESV_SV_EEEEENS5_IJNS4_10UnderscoreESY_SY_EEEEENS4_13SM90_TMA_LOADENS4_14ComposedLayoutINS4_7SwizzleILi3ELi4ELi3EEENS4_18smem_ptr_flag_bitsILi8EEENST_INS5_IJNSA_ILi8EEESH_EEENS5_IJSH_SC_EEEEEEEvNS4_8identityENS4_23SM90_TMA_LOAD_MULTICASTES1B_vS1C_EENS_8epilogue10collective6detail29Sm90TmaWarpSpecializedAdapterINS1G_15DefaultEpilogueISJ_SK_SK_NS1F_6thread17LinearCombinationISJ_Li1EffLNS1K_9ScaleType4KindE0ELNS_15FloatRoundStyleE2ESJ_EENS1_15EpilogueDefaultEEEEEvvEEEEvNT_6ParamsE:
	.zero		1664


//--------------------- SYMBOLS --------------------------

	.type		.nv.reservedSmem.offset0,@object
	.size		.nv.reservedSmem.offset0,0x4
